// auto-generated by cutlass_sweep.gemm — config: {"arch": "sm_90", "cluster_m": 1, "cluster_n": 1, "dtype": "e5m2", "dtype_b": "e5m2", "layout": "nt", "stages": 6, "tile_k": 128, "tile_m": 64, "tile_n": 128}
#include "cutlass/cutlass.h"
#include "cutlass/gemm/collective/collective_builder.hpp"
#include "cutlass/gemm/device/gemm_universal_adapter.h"
#include "cutlass/gemm/kernel/gemm_universal.hpp"
#include "cutlass/epilogue/collective/collective_builder.hpp"

using ElemA = cutlass::float_e5m2_t;
using ElemB = cutlass::float_e5m2_t;
using ElemCD = cutlass::float_e5m2_t;
using Acc  = float;
using TileShape    = cute::Shape<cute::_64, cute::_128, cute::_128>;
using ClusterShape = cute::Shape<cute::_1, cute::_1, cute::_1>;

using CollectiveEpilogue = typename cutlass::epilogue::collective::CollectiveBuilder<
    cutlass::arch::Sm90, cutlass::arch::OpClassTensorOp,
    TileShape, ClusterShape,
    cutlass::epilogue::collective::EpilogueTileAuto,
    Acc, Acc,
    ElemCD, cutlass::layout::RowMajor, 128 / cutlass::sizeof_bits<ElemCD>::value,
    ElemCD, cutlass::layout::RowMajor, 128 / cutlass::sizeof_bits<ElemCD>::value,
    cutlass::epilogue::collective::EpilogueScheduleAuto
  >::CollectiveOp;

using CollectiveMainloop = typename cutlass::gemm::collective::CollectiveBuilder<
    cutlass::arch::Sm90, cutlass::arch::OpClassTensorOp,
    ElemA, cutlass::layout::RowMajor, 128 / cutlass::sizeof_bits<ElemA>::value,
    ElemB, cutlass::layout::ColumnMajor, 128 / cutlass::sizeof_bits<ElemB>::value,
    Acc,
    TileShape, ClusterShape,
    cutlass::gemm::collective::StageCount<6>,
    cutlass::gemm::collective::KernelScheduleAuto
  >::CollectiveOp;

using GemmKernel = cutlass::gemm::kernel::GemmUniversal<
    cute::Shape<int,int,int,int>,
    CollectiveMainloop,
    CollectiveEpilogue
>;
using Gemm = cutlass::gemm::device::GemmUniversalAdapter<GemmKernel>;

// Force the device kernel symbol into the cubin without needing a host main.
auto* _anchor = &cutlass::device_kernel<GemmKernel>;


// ===== COMPILED SASS (sm_90a) =====

	.target	sm_90a

	.elftype	@"ET_EXEC"


//--------------------- .note.nv.tkinfo           --------------------------
	.section	.note.nv.tkinfo,"",@"SHT_NOTE"
	.sectionflags	@"SHF_NOTE_NV_TKINFO"
	.tkinfo
        /*0018*/ 	.word	0x00000002
        /*0030*/ 	.string	""
        /*0030*/ 	.string	"ptxas"
        /*0030*/ 	.string	"Cuda compilation tools, release 13.0, V13.0.88"
        /*0030*/ 	.string	"Build cuda_13.0.r13.0/compiler.36424714_0"
        /*0030*/ 	.string	"-arch sm_90a -m 64 "



//--------------------- .note.nv.cuinfo           --------------------------
	.section	.note.nv.cuinfo,"",@"SHT_NOTE"
	.sectionflags	@"SHF_NOTE_NV_CUINFO"
        /*0018*/ 	.short	0x0002
        /*001a*/ 	.short	0x005a
        /*001c*/ 	.short	0x0082
	.zero		2


//--------------------- .nv.info                  --------------------------
	.section	.nv.info,"",@"SHT_CUDA_INFO"
	.align	4


	//----- nvinfo : EIATTR_REGCOUNT
	.align		4
        /*0000*/ 	.byte	0x04, 0x2f
        /*0002*/ 	.short	(.L_12 - .L_11)
	.align		4
.L_11:
        /*0004*/ 	.word	index@(_ZN7cutlass13device_kernelINS_4gemm6kernel13GemmUniversalIN4cute5tupleIJiiiiEEENS1_10collective13CollectiveMmaINS1_37MainloopSm90TmaGmmaWarpSpecializedFP8ILi6ENS5_IJNS4_1CILi1EEESB_SB_EEENS1_32KernelTmaWarpSpecializedPingpongEEENS5_IJNSA_ILi64EEENSA_ILi128EEESG_EEENS_12float_e5m2_tENS5_IJlSB_lEEESI_SJ_NS4_8TiledMMAINS4_8MMA_AtomIJNS4_4SM904GMMA31MMA_64x128x32_F32E5M2E5M2_SS_TNILNSN_7ScaleInE1ELSP_1EEEEEENS4_6LayoutISC_NS5_IJNSA_ILi0EEEST_ST_EEEEENS5_IJNS4_10UnderscoreESW_SW_EEEEENS4_13SM90_TMA_LOADENS4_14ComposedLayoutINS4_7SwizzleILi3ELi4ELi3EEENS4_18smem_ptr_flag_bitsILi8EEENSS_INS5_IJNSA_ILi8EEESG_EEENS5_IJSG_SB_EEEEEEEvNS4_8identityESZ_S19_vS1A_EENS_8epilogue10collective6detail29Sm90TmaWarpSpecializedAdapterINS1D_15DefaultEpilogueISI_SJ_SJ_NS1C_6thread17LinearCombinationISI_Li1EffLNS1H_9ScaleType4KindE0ELNS_15FloatRoundStyleE2ESI_EENS1_15EpilogueDefaultEEEEEvvEEEEvNT_6ParamsE)
        /*0008*/ 	.word	0x000000a8


	//----- nvinfo : EIATTR_FRAME_SIZE
	.align		4
.L_12:
        /*000c*/ 	.byte	0x04, 0x11
        /*000e*/ 	.short	(.L_14 - .L_13)
	.align		4
.L_13:
        /*0010*/ 	.word	index@(_ZN7cutlass13device_kernelINS_4gemm6kernel13GemmUniversalIN4cute5tupleIJiiiiEEENS1_10collective13CollectiveMmaINS1_37MainloopSm90TmaGmmaWarpSpecializedFP8ILi6ENS5_IJNS4_1CILi1EEESB_SB_EEENS1_32KernelTmaWarpSpecializedPingpongEEENS5_IJNSA_ILi64EEENSA_ILi128EEESG_EEENS_12float_e5m2_tENS5_IJlSB_lEEESI_SJ_NS4_8TiledMMAINS4_8MMA_AtomIJNS4_4SM904GMMA31MMA_64x128x32_F32E5M2E5M2_SS_TNILNSN_7ScaleInE1ELSP_1EEEEEENS4_6LayoutISC_NS5_IJNSA_ILi0EEEST_ST_EEEEENS5_IJNS4_10UnderscoreESW_SW_EEEEENS4_13SM90_TMA_LOADENS4_14ComposedLayoutINS4_7SwizzleILi3ELi4ELi3EEENS4_18smem_ptr_flag_bitsILi8EEENSS_INS5_IJNSA_ILi8EEESG_EEENS5_IJSG_SB_EEEEEEEvNS4_8identityESZ_S19_vS1A_EENS_8epilogue10collective6detail29Sm90TmaWarpSpecializedAdapterINS1D_15DefaultEpilogueISI_SJ_SJ_NS1C_6thread17LinearCombinationISI_Li1EffLNS1H_9ScaleType4KindE0ELNS_15FloatRoundStyleE2ESI_EENS1_15EpilogueDefaultEEEEEvvEEEEvNT_6ParamsE)
        /*0014*/ 	.word	0x00000000


	//----- nvinfo : EIATTR_MIN_STACK_SIZE
	.align		4
.L_14:
        /*0018*/ 	.byte	0x04, 0x12
        /*001a*/ 	.short	(.L_16 - .L_15)
	.align		4
.L_15:
        /*001c*/ 	.word	index@(_ZN7cutlass13device_kernelINS_4gemm6kernel13GemmUniversalIN4cute5tupleIJiiiiEEENS1_10collective13CollectiveMmaINS1_37MainloopSm90TmaGmmaWarpSpecializedFP8ILi6ENS5_IJNS4_1CILi1EEESB_SB_EEENS1_32KernelTmaWarpSpecializedPingpongEEENS5_IJNSA_ILi64EEENSA_ILi128EEESG_EEENS_12float_e5m2_tENS5_IJlSB_lEEESI_SJ_NS4_8TiledMMAINS4_8MMA_AtomIJNS4_4SM904GMMA31MMA_64x128x32_F32E5M2E5M2_SS_TNILNSN_7ScaleInE1ELSP_1EEEEEENS4_6LayoutISC_NS5_IJNSA_ILi0EEEST_ST_EEEEENS5_IJNS4_10UnderscoreESW_SW_EEEEENS4_13SM90_TMA_LOADENS4_14ComposedLayoutINS4_7SwizzleILi3ELi4ELi3EEENS4_18smem_ptr_flag_bitsILi8EEENSS_INS5_IJNSA_ILi8EEESG_EEENS5_IJSG_SB_EEEEEEEvNS4_8identityESZ_S19_vS1A_EENS_8epilogue10collective6detail29Sm90TmaWarpSpecializedAdapterINS1D_15DefaultEpilogueISI_SJ_SJ_NS1C_6thread17LinearCombinationISI_Li1EffLNS1H_9ScaleType4KindE0ELNS_15FloatRoundStyleE2ESI_EENS1_15EpilogueDefaultEEEEEvvEEEEvNT_6ParamsE)
        /*0020*/ 	.word	0x00000000
.L_16:


//--------------------- .nv.compat                --------------------------
	.section	.nv.compat,"",@"SHT_CUDA_COMPAT_INFO"
	.align	4
        /*0000*/ 	.byte	0x02, 0x09, 0x01, 0x00, 0x02, 0x02, 0x04, 0x00, 0x02, 0x05, 0x05, 0x00, 0x03, 0x07, 0x01, 0x01
        /*0010*/ 	.byte	0x02, 0x03, 0x01, 0x00, 0x02, 0x06, 0x01, 0x00, 0x04, 0x0b, 0x08, 0x00, 0x00, 0x00, 0x00, 0x00
        /*0020*/ 	.byte	0x00, 0x00, 0x00, 0x00


//--------------------- .nv.info._ZN7cutlass13device_kernelINS_4gemm6kernel13GemmUniversalIN4cute5tupleIJiiiiEEENS1_10collective13CollectiveMmaINS1_37MainloopSm90TmaGmmaWarpSpecializedFP8ILi6ENS5_IJNS4_1CILi1EEESB_SB_EEENS1_32KernelTmaWarpSpecializedPingpongEEENS5_IJNSA_ILi64EEENSA_ILi128EEESG_EEENS_12float_e5m2_tENS5_IJlSB_lEEESI_SJ_NS4_8TiledMMAINS4_8MMA_AtomIJNS4_4SM904GMMA31MMA_64x128x32_F32E5M2E5M2_SS_TNILNSN_7ScaleInE1ELSP_1EEEEEENS4_6LayoutISC_NS5_IJNSA_ILi0EEEST_ST_EEEEENS5_IJNS4_10UnderscoreESW_SW_EEEEENS4_13SM90_TMA_LOADENS4_14ComposedLayoutINS4_7SwizzleILi3ELi4ELi3EEENS4_18smem_ptr_flag_bitsILi8EEENSS_INS5_IJNSA_ILi8EEESG_EEENS5_IJSG_SB_EEEEEEEvNS4_8identityESZ_S19_vS1A_EENS_8epilogue10collective6detail29Sm90TmaWarpSpecializedAdapterINS1D_15DefaultEpilogueISI_SJ_SJ_NS1C_6thread17LinearCombinationISI_Li1EffLNS1H_9ScaleType4KindE0ELNS_15FloatRoundStyleE2ESI_EENS1_15EpilogueDefaultEEEEEvvEEEEvNT_6ParamsE --------------------------
	.section	.nv.info._ZN7cutlass13device_kernelINS_4gemm6kernel13GemmUniversalIN4cute5tupleIJiiiiEEENS1_10collective13CollectiveMmaINS1_37MainloopSm90TmaGmmaWarpSpecializedFP8ILi6ENS5_IJNS4_1CILi1EEESB_SB_EEENS1_32KernelTmaWarpSpecializedPingpongEEENS5_IJNSA_ILi64EEENSA_ILi128EEESG_EEENS_12float_e5m2_tENS5_IJlSB_lEEESI_SJ_NS4_8TiledMMAINS4_8MMA_AtomIJNS4_4SM904GMMA31MMA_64x128x32_F32E5M2E5M2_SS_TNILNSN_7ScaleInE1ELSP_1EEEEEENS4_6LayoutISC_NS5_IJNSA_ILi0EEEST_ST_EEEEENS5_IJNS4_10UnderscoreESW_SW_EEEEENS4_13SM90_TMA_LOADENS4_14ComposedLayoutINS4_7SwizzleILi3ELi4ELi3EEENS4_18smem_ptr_flag_bitsILi8EEENSS_INS5_IJNSA_ILi8EEESG_EEENS5_IJSG_SB_EEEEEEEvNS4_8identityESZ_S19_vS1A_EENS_8epilogue10collective6detail29Sm90TmaWarpSpecializedAdapterINS1D_15DefaultEpilogueISI_SJ_SJ_NS1C_6thread17LinearCombinationISI_Li1EffLNS1H_9ScaleType4KindE0ELNS_15FloatRoundStyleE2ESI_EENS1_15EpilogueDefaultEEEEEvvEEEEvNT_6ParamsE,"",@"SHT_CUDA_INFO"
	.sectionflags	@""
	.align	4


	//----- nvinfo : EIATTR_CUDA_API_VERSION
	.align		4
        /*0000*/ 	.byte	0x04, 0x37
        /*0002*/ 	.short	(.L_18 - .L_17)
.L_17:
        /*0004*/ 	.word	0x00000082


	//----- nvinfo : EIATTR_KPARAM_INFO
	.align		4
.L_18:
        /*0008*/ 	.byte	0x04, 0x17
        /*000a*/ 	.short	(.L_20 - .L_19)
.L_19:
        /*000c*/ 	.word	0x00000000
        /*0010*/ 	.short	0x0000
        /*0012*/ 	.short	0x0070
        /*0014*/ 	.byte	0x00, 0xf0, 0x01, 0x10


	//----- nvinfo : EIATTR_SPARSE_MMA_MASK
	.align		4
.L_20:
        /*0018*/ 	.byte	0x03, 0x50
        /*001a*/ 	.short	0x0000


	//----- nvinfo : EIATTR_MAXREG_COUNT
	.align		4
        /*001c*/ 	.byte	0x03, 0x1b
        /*001e*/ 	.short	0x00a8


	//----- nvinfo : EIATTR_NUM_BARRIERS
	.align		4
        /*0020*/ 	.byte	0x02, 0x4c
        /*0022*/ 	.byte	0x01
	.zero		1


	//----- nvinfo : EIATTR_MERCURY_ISA_VERSION
	.align		4
        /*0024*/ 	.byte	0x03, 0x5f
        /*0026*/ 	.short	0x0101


	//----- nvinfo : EIATTR_INT_WARP_WIDE_INSTR_OFFSETS
	.align		4
        /*0028*/ 	.byte	0x04, 0x31
        /*002a*/ 	.short	(.L_22 - .L_21)


	//   ....[0]....
.L_21:
        /*002c*/ 	.word	0x00000460


	//   ....[1]....
        /*0030*/ 	.word	0x00000480


	//   ....[2]....
        /*0034*/ 	.word	0x00000500


	//   ....[3]....
        /*0038*/ 	.word	0x00000510


	//   ....[4]....
        /*003c*/ 	.word	0x00000520


	//   ....[5]....
        /*0040*/ 	.word	0x00000540


	//   ....[6]....
        /*0044*/ 	.word	0x000005c0


	//   ....[7]....
        /*0048*/ 	.word	0x000005e0


	//----- nvinfo : EIATTR_COOP_GROUP_MASK_REGIDS
	.align		4
.L_22:
        /*004c*/ 	.byte	0x04, 0x29
        /*004e*/ 	.short	(.L_24 - .L_23)


	//   ....[0]....
.L_23:
        /*0050*/ 	.word	0xffffffff


	//   ....[1]....
        /*0054*/ 	.word	0xffffffff


	//   ....[2]....
        /*0058*/ 	.word	0xffffffff


	//   ....[3]....
        /*005c*/ 	.word	0xffffffff


	//   ....[4]....
        /*0060*/ 	.word	0xffffffff


	//   ....[5]....
        /*0064*/ 	.word	0xffffffff


	//----- nvinfo : EIATTR_COOP_GROUP_INSTR_OFFSETS
	.align		4
.L_24:
        /*0068*/ 	.byte	0x04, 0x28
        /*006a*/ 	.short	(.L_26 - .L_25)


	//   ....[0]....
.L_25:
        /*006c*/ 	.word	0x00000060


	//   ....[1]....
        /*0070*/ 	.word	0x00000070


	//   ....[2]....
        /*0074*/ 	.word	0x00000130


	//   ....[3]....
        /*0078*/ 	.word	0x00000300


	//   ....[4]....
        /*007c*/ 	.word	0x00000340


	//   ....[5]....
        /*0080*/ 	.word	0x00000380


	//----- nvinfo : EIATTR_REG_RECONFIG
	.align		4
.L_26:
        /*0084*/ 	.byte	0x01, 0x54
	.zero		2


	//----- nvinfo : EIATTR_MBARRIER_INSTR_OFFSETS
	.align		4
        /*0088*/ 	.byte	0x04, 0x39
        /*008a*/ 	.short	(.L_28 - .L_27)


	//   ....[0]....
.L_27:
        /*008c*/ 	.word	0x00000230
        /*0090*/ 	.word	0x000000ff
        /*0094*/ 	.word	0x00000000
        /*0098*/ 	.short	0x0100
        /*009a*/ 	.byte	0x08
	.zero		1


	//   ....[1]....
        /*009c*/ 	.word	0x00000240
        /*00a0*/ 	.word	0x000000ff
        /*00a4*/ 	.word	0x00000030
        /*00a8*/ 	.short	0x0100
        /*00aa*/ 	.byte	0x08
	.zero		1


	//   ....[2]....
        /*00ac*/ 	.word	0x00000250
        /*00b0*/ 	.word	0x000000ff
        /*00b4*/ 	.word	0x00000008
        /*00b8*/ 	.short	0x0100
        /*00ba*/ 	.byte	0x08
	.zero		1


	//   ....[3]....
        /*00bc*/ 	.word	0x00000260
        /*00c0*/ 	.word	0x000000ff
        /*00c4*/ 	.word	0x00000038
        /*00c8*/ 	.short	0x0100
        /*00ca*/ 	.byte	0x08
	.zero		1


	//   ....[4]....
        /*00cc*/ 	.word	0x00000270
        /*00d0*/ 	.word	0x000000ff
        /*00d4*/ 	.word	0x00000010
        /*00d8*/ 	.short	0x0100
        /*00da*/ 	.byte	0x08
	.zero		1


	//   ....[5]....
        /*00dc*/ 	.word	0x00000280
        /*00e0*/ 	.word	0x000000ff
        /*00e4*/ 	.word	0x00000040
        /*00e8*/ 	.short	0x0100
        /*00ea*/ 	.byte	0x08
	.zero		1


	//   ....[6]....
        /*00ec*/ 	.word	0x00000290
        /*00f0*/ 	.word	0x000000ff
        /*00f4*/ 	.word	0x00000018
        /*00f8*/ 	.short	0x0100
        /*00fa*/ 	.byte	0x08
	.zero		1


	//   ....[7]....
        /*00fc*/ 	.word	0x000002a0
        /*0100*/ 	.word	0x000000ff
        /*0104*/ 	.word	0x00000048
        /*0108*/ 	.short	0x0100
        /*010a*/ 	.byte	0x08
	.zero		1


	//   ....[8]....
        /*010c*/ 	.word	0x000002b0
        /*0110*/ 	.word	0x000000ff
        /*0114*/ 	.word	0x00000020
        /*0118*/ 	.short	0x0100
        /*011a*/ 	.byte	0x08
	.zero		1


	//   ....[9]....
        /*011c*/ 	.word	0x000002c0
        /*0120*/ 	.word	0x000000ff
        /*0124*/ 	.word	0x00000050
        /*0128*/ 	.short	0x0100
        /*012a*/ 	.byte	0x08
	.zero		1


	//   ....[10]....
        /*012c*/ 	.word	0x000002d0
        /*0130*/ 	.word	0x000000ff
        /*0134*/ 	.word	0x00000028
        /*0138*/ 	.short	0x0100
        /*013a*/ 	.byte	0x08
	.zero		1


	//   ....[11]....
        /*013c*/ 	.word	0x000002e0
        /*0140*/ 	.word	0x000000ff
        /*0144*/ 	.word	0x00000058
        /*0148*/ 	.short	0x0100
        /*014a*/ 	.byte	0x08
	.zero		1


	//   ....[12]....
        /*014c*/ 	.word	0x00000610
        /*0150*/ 	.word	0x000000ff
        /*0154*/ 	.word	0x00000090
        /*0158*/ 	.short	0x0100
        /*015a*/ 	.byte	0x08
	.zero		1


	//   ....[13]....
        /*015c*/ 	.word	0x00000660
        /*0160*/ 	.word	0x000000ff
        /*0164*/ 	.word	0x00000098
        /*0168*/ 	.short	0x0100
        /*016a*/ 	.byte	0x08
	.zero		1


	//   ....[14]....
        /*016c*/ 	.word	0x00000680
        /*0170*/ 	.word	0x000000ff
        /*0174*/ 	.word	0x00000070
        /*0178*/ 	.short	0x0100
        /*017a*/ 	.byte	0x09
	.zero		1


	//   ....[15]....
        /*017c*/ 	.word	0x00000690
        /*0180*/ 	.word	0x000000ff
        /*0184*/ 	.word	0x00000078
        /*0188*/ 	.short	0x0100
        /*018a*/ 	.byte	0x09
	.zero		1


	//   ....[16]....
        /*018c*/ 	.word	0x000006a0
        /*0190*/ 	.word	0x000000ff
        /*0194*/ 	.word	0x00000080
        /*0198*/ 	.short	0x0100
        /*019a*/ 	.byte	0x09
	.zero		1


	//   ....[17]....
        /*019c*/ 	.word	0x000006b0
        /*01a0*/ 	.word	0x000000ff
        /*01a4*/ 	.word	0x00000088
        /*01a8*/ 	.short	0x0100
        /*01aa*/ 	.byte	0x09
	.zero		1


	//   ....[18]....
        /*01ac*/ 	.word	0x00001460
        /*01b0*/ 	.word	0x000000ff
        /*01b4*/ 	.word	0xfffffff8
        /*01b8*/ 	.short	0x010a
        /*01ba*/ 	.byte	0x0b
	.zero		1


	//   ....[19]....
        /*01bc*/ 	.word	0x00001940
        /*01c0*/ 	.word	0x000000ff
        /*01c4*/ 	.word	0x00000000
        /*01c8*/ 	.short	0x010a
        /*01ca*/ 	.byte	0x06
	.zero		1


	//   ....[20]....
        /*01cc*/ 	.word	0x00001980
        /*01d0*/ 	.word	0x000000ff
        /*01d4*/ 	.word	0x00000000
        /*01d8*/ 	.short	0x010a
        /*01da*/ 	.byte	0x06
	.zero		1


	//   ....[21]....
        /*01dc*/ 	.word	0x00002340
        /*01e0*/ 	.word	0x000000ff
        /*01e4*/ 	.word	0x00000000
        /*01e8*/ 	.short	0x010a
        /*01ea*/ 	.byte	0x10
	.zero		1


	//   ....[22]....
        /*01ec*/ 	.word	0x00002380
        /*01f0*/ 	.word	0x000000ff
        /*01f4*/ 	.word	0x00000000
        /*01f8*/ 	.short	0x010a
        /*01fa*/ 	.byte	0x10
	.zero		1


	//   ....[23]....
        /*01fc*/ 	.word	0x00002aa0
        /*0200*/ 	.word	0x000000ff
        /*0204*/ 	.word	0x00000000
        /*0208*/ 	.short	0x0101
        /*020a*/ 	.byte	0x08
	.zero		1


	//   ....[24]....
        /*020c*/ 	.word	0x00003010
        /*0210*/ 	.word	0x00000011
        /*0214*/ 	.word	0x00000000
        /*0218*/ 	.short	0x0101
        /*021a*/ 	.byte	0x16
	.zero		1


	//   ....[25]....
        /*021c*/ 	.word	0x000030f0
        /*0220*/ 	.word	0x000000ff
        /*0224*/ 	.word	0x00000000
        /*0228*/ 	.short	0x0101
        /*022a*/ 	.byte	0x08
	.zero		1


	//   ....[26]....
        /*022c*/ 	.word	0x000031a0
        /*0230*/ 	.word	0x000000ff
        /*0234*/ 	.word	0x00000008
        /*0238*/ 	.short	0x010a
        /*023a*/ 	.byte	0x0b
	.zero		1


	//   ....[27]....
        /*023c*/ 	.word	0x00007a40
        /*0240*/ 	.word	0x00000004
        /*0244*/ 	.word	0x00000000
        /*0248*/ 	.short	0x0101
        /*024a*/ 	.byte	0x16
	.zero		1


	//   ....[28]....
        /*024c*/ 	.word	0x00008320
        /*0250*/ 	.word	0x00000013
        /*0254*/ 	.word	0x00000030
        /*0258*/ 	.short	0x010a
        /*025a*/ 	.byte	0x3f
	.zero		1


	//   ....[29]....
        /*025c*/ 	.word	0x00008690
        /*0260*/ 	.word	0x0000000a
        /*0264*/ 	.word	0x00000098
        /*0268*/ 	.short	0x0101
        /*026a*/ 	.byte	0x3f
	.zero		1


	//   ....[30]....
        /*026c*/ 	.word	0x00008df0
        /*0270*/ 	.word	0x00000005
        /*0274*/ 	.word	0x00000000
        /*0278*/ 	.short	0x010a
        /*027a*/ 	.byte	0x3f
	.zero		1


	//   ....[31]....
        /*027c*/ 	.word	0x00008e70
        /*0280*/ 	.word	0x00000007
        /*0284*/ 	.word	0x00000000
        /*0288*/ 	.short	0x010a
        /*028a*/ 	.byte	0x3f
	.zero		1


	//   ....[32]....
        /*028c*/ 	.word	0x00008f00
        /*0290*/ 	.word	0x00000006
        /*0294*/ 	.word	0x00000000
        /*0298*/ 	.short	0x010a
        /*029a*/ 	.byte	0x3f
	.zero		1


	//   ....[33]....
        /*029c*/ 	.word	0x00008f90
        /*02a0*/ 	.word	0x00000009
        /*02a4*/ 	.word	0x00000000
        /*02a8*/ 	.short	0x010a
        /*02aa*/ 	.byte	0x3f
	.zero		1


	//   ....[34]....
        /*02ac*/ 	.word	0x00009020
        /*02b0*/ 	.word	0x00000006
        /*02b4*/ 	.word	0x00000000
        /*02b8*/ 	.short	0x010a
        /*02ba*/ 	.byte	0x3f
	.zero		1


	//   ....[35]....
        /*02bc*/ 	.word	0x000090b0
        /*02c0*/ 	.word	0x00000003
        /*02c4*/ 	.word	0x00000000
        /*02c8*/ 	.short	0x010a
        /*02ca*/ 	.byte	0x3f
	.zero		1


	//   ....[36]....
        /*02cc*/ 	.word	0x00009120
        /*02d0*/ 	.word	0x00000011
        /*02d4*/ 	.word	0xfffffff8
        /*02d8*/ 	.short	0x010a
        /*02da*/ 	.byte	0x3f
	.zero		1


	//   ....[37]....
        /*02dc*/ 	.word	0x00009180
        /*02e0*/ 	.word	0x00000011
        /*02e4*/ 	.word	0x00000000
        /*02e8*/ 	.short	0x010a
        /*02ea*/ 	.byte	0x3f
	.zero		1


	//   ....[38]....
        /*02ec*/ 	.word	0x000091e0
        /*02f0*/ 	.word	0x00000012
        /*02f4*/ 	.word	0x00000000
        /*02f8*/ 	.short	0x010a
        /*02fa*/ 	.byte	0x3f
	.zero		1


	//   ....[39]....
        /*02fc*/ 	.word	0x00009240
        /*0300*/ 	.word	0x00000011
        /*0304*/ 	.word	0x00000008
        /*0308*/ 	.short	0x010a
        /*030a*/ 	.byte	0x3f
	.zero		1


	//   ....[40]....
        /*030c*/ 	.word	0x00009310
        /*0310*/ 	.word	0x00000013
        /*0314*/ 	.word	0x00000030
        /*0318*/ 	.short	0x010a
        /*031a*/ 	.byte	0x3f
	.zero		1


	//   ....[41]....
        /*031c*/ 	.word	0x000093f0
        /*0320*/ 	.word	0x00000005
        /*0324*/ 	.word	0x00000000
        /*0328*/ 	.short	0x010a
        /*032a*/ 	.byte	0x3f
	.zero		1


	//   ....[42]....
        /*032c*/ 	.word	0x00009440
        /*0330*/ 	.word	0x00000007
        /*0334*/ 	.word	0x00000000
        /*0338*/ 	.short	0x010a
        /*033a*/ 	.byte	0x3f
	.zero		1


	//   ....[43]....
        /*033c*/ 	.word	0x00009490
        /*0340*/ 	.word	0x00000006
        /*0344*/ 	.word	0x00000000
        /*0348*/ 	.short	0x010a
        /*034a*/ 	.byte	0x3f
	.zero		1


	//   ....[44]....
        /*034c*/ 	.word	0x000094e0
        /*0350*/ 	.word	0x00000009
        /*0354*/ 	.word	0x00000000
        /*0358*/ 	.short	0x010a
        /*035a*/ 	.byte	0x3f
	.zero		1


	//   ....[45]....
        /*035c*/ 	.word	0x00009530
        /*0360*/ 	.word	0x00000006
        /*0364*/ 	.word	0x00000000
        /*0368*/ 	.short	0x010a
        /*036a*/ 	.byte	0x3f
	.zero		1


	//----- nvinfo : EIATTR_NUM_MBARRIERS
	.align		4
.L_28:
        /*036c*/ 	.byte	0x03, 0x38
        /*036e*/ 	.short	0x0012


	//----- nvinfo : EIATTR_EXIT_INSTR_OFFSETS
	.align		4
        /*0370*/ 	.byte	0x04, 0x1c
        /*0372*/ 	.short	(.L_30 - .L_29)


	//   ....[0]....
.L_29:
        /*0374*/ 	.word	0x00001190


	//   ....[1]....
        /*0378*/ 	.word	0x000011f0


	//   ....[2]....
        /*037c*/ 	.word	0x00008050


	//   ....[3]....
        /*0380*/ 	.word	0x00008080


	//   ....[4]....
        /*0384*/ 	.word	0x00009100


	//----- nvinfo : EIATTR_MAX_THREADS
	.align		4
.L_30:
        /*0388*/ 	.byte	0x04, 0x05
        /*038a*/ 	.short	(.L_32 - .L_31)
.L_31:
        /*038c*/ 	.word	0x00000180
        /*0390*/ 	.word	0x00000001
        /*0394*/ 	.word	0x00000001


	//----- nvinfo : EIATTR_CRS_STACK_SIZE
	.align		4
.L_32:
        /*0398*/ 	.byte	0x04, 0x1e
        /*039a*/ 	.short	(.L_34 - .L_33)
.L_33:
        /*039c*/ 	.word	0x00000000


	//----- nvinfo : EIATTR_CBANK_PARAM_SIZE
	.align		4
.L_34:
        /*03a0*/ 	.byte	0x03, 0x19
        /*03a2*/ 	.short	0x0470


	//----- nvinfo : EIATTR_PARAM_CBANK
	.align		4
        /*03a4*/ 	.byte	0x04, 0x0a
        /*03a6*/ 	.short	(.L_36 - .L_35)
	.align		4
.L_35:
        /*03a8*/ 	.word	index@(.nv.constant0._ZN7cutlass13device_kernelINS_4gemm6kernel13GemmUniversalIN4cute5tupleIJiiiiEEENS1_10collective13CollectiveMmaINS1_37MainloopSm90TmaGmmaWarpSpecializedFP8ILi6ENS5_IJNS4_1CILi1EEESB_SB_EEENS1_32KernelTmaWarpSpecializedPingpongEEENS5_IJNSA_ILi64EEENSA_ILi128EEESG_EEENS_12float_e5m2_tENS5_IJlSB_lEEESI_SJ_NS4_8TiledMMAINS4_8MMA_AtomIJNS4_4SM904GMMA31MMA_64x128x32_F32E5M2E5M2_SS_TNILNSN_7ScaleInE1ELSP_1EEEEEENS4_6LayoutISC_NS5_IJNSA_ILi0EEEST_ST_EEEEENS5_IJNS4_10UnderscoreESW_SW_EEEEENS4_13SM90_TMA_LOADENS4_14ComposedLayoutINS4_7SwizzleILi3ELi4ELi3EEENS4_18smem_ptr_flag_bitsILi8EEENSS_INS5_IJNSA_ILi8EEESG_EEENS5_IJSG_SB_EEEEEEEvNS4_8identityESZ_S19_vS1A_EENS_8epilogue10collective6detail29Sm90TmaWarpSpecializedAdapterINS1D_15DefaultEpilogueISI_SJ_SJ_NS1C_6thread17LinearCombinationISI_Li1EffLNS1H_9ScaleType4KindE0ELNS_15FloatRoundStyleE2ESI_EENS1_15EpilogueDefaultEEEEEvvEEEEvNT_6ParamsE)
        /*03ac*/ 	.short	0x0210
        /*03ae*/ 	.short	0x0470


	//----- nvinfo : EIATTR_SW_WAR
	.align		4
.L_36:
        /*03b0*/ 	.byte	0x04, 0x36
        /*03b2*/ 	.short	(.L_38 - .L_37)
.L_37:
        /*03b4*/ 	.word	0x00000008
.L_38:


//--------------------- .nv.callgraph             --------------------------
	.section	.nv.callgraph,"",@"SHT_CUDA_CALLGRAPH"
	.align	4
	.sectionentsize	8
	.align		4
        /*0000*/ 	.word	0x00000000
	.align		4
        /*0004*/ 	.word	0xffffffff
	.align		4
        /*0008*/ 	.word	0x00000000
	.align		4
        /*000c*/ 	.word	0xfffffffe
	.align		4
        /*0010*/ 	.word	0x00000000
	.align		4
        /*0014*/ 	.word	0xfffffffd
	.align		4
        /*0018*/ 	.word	0x00000000
	.align		4
        /*001c*/ 	.word	0xfffffffc


//--------------------- .nv.constant4             --------------------------
	.section	.nv.constant4,"a",@progbits
	.align	8
	.align		8
.nv.constant4:
        /*0000*/ 	.dword	_ZN40_INTERNAL_2294797f_4_k_cu_a6ca38b7_203564cuda3std3__45__cpo5beginE
	.align		8
        /*0008*/ 	.dword	_ZN40_INTERNAL_2294797f_4_k_cu_a6ca38b7_203564cuda3std3__45__cpo3endE
	.align		8
        /*0010*/ 	.dword	_ZN40_INTERNAL_2294797f_4_k_cu_a6ca38b7_203564cuda3std3__45__cpo6cbeginE
	.align		8
        /*0018*/ 	.dword	_ZN40_INTERNAL_2294797f_4_k_cu_a6ca38b7_203564cuda3std3__45__cpo4cendE
	.align		8
        /*0020*/ 	.dword	_ZN40_INTERNAL_2294797f_4_k_cu_a6ca38b7_203564cuda3std3__442_GLOBAL__N__2294797f_4_k_cu_a6ca38b7_203566ignoreE
	.align		8
        /*0028*/ 	.dword	_ZN40_INTERNAL_2294797f_4_k_cu_a6ca38b7_203564cuda3std3__419piecewise_constructE
	.align		8
        /*0030*/ 	.dword	_ZN40_INTERNAL_2294797f_4_k_cu_a6ca38b7_203564cuda3std3__48in_placeE
	.align		8
        /*0038*/ 	.dword	_ZN40_INTERNAL_2294797f_4_k_cu_a6ca38b7_203564cuda3std6ranges3__45__cpo4swapE
	.align		8
        /*0040*/ 	.dword	_ZN40_INTERNAL_2294797f_4_k_cu_a6ca38b7_203564cuda3std6ranges3__45__cpo9iter_moveE
	.align		8
        /*0048*/ 	.dword	_ZN40_INTERNAL_2294797f_4_k_cu_a6ca38b7_203564cute7productE
	.align		8
        /*0050*/ 	.dword	_ZN40_INTERNAL_2294797f_4_k_cu_a6ca38b7_203564cute1_E


//--------------------- .text._ZN7cutlass13device_kernelINS_4gemm6kernel13GemmUniversalIN4cute5tupleIJiiiiEEENS1_10collective13CollectiveMmaINS1_37MainloopSm90TmaGmmaWarpSpecializedFP8ILi6ENS5_IJNS4_1CILi1EEESB_SB_EEENS1_32KernelTmaWarpSpecializedPingpongEEENS5_IJNSA_ILi64EEENSA_ILi128EEESG_EEENS_12float_e5m2_tENS5_IJlSB_lEEESI_SJ_NS4_8TiledMMAINS4_8MMA_AtomIJNS4_4SM904GMMA31MMA_64x128x32_F32E5M2E5M2_SS_TNILNSN_7ScaleInE1ELSP_1EEEEEENS4_6LayoutISC_NS5_IJNSA_ILi0EEEST_ST_EEEEENS5_IJNS4_10UnderscoreESW_SW_EEEEENS4_13SM90_TMA_LOADENS4_14ComposedLayoutINS4_7SwizzleILi3ELi4ELi3EEENS4_18smem_ptr_flag_bitsILi8EEENSS_INS5_IJNSA_ILi8EEESG_EEENS5_IJSG_SB_EEEEEEEvNS4_8identityESZ_S19_vS1A_EENS_8epilogue10collective6detail29Sm90TmaWarpSpecializedAdapterINS1D_15DefaultEpilogueISI_SJ_SJ_NS1C_6thread17LinearCombinationISI_Li1EffLNS1H_9ScaleType4KindE0ELNS_15FloatRoundStyleE2ESI_EENS1_15EpilogueDefaultEEEEEvvEEEEvNT_6ParamsE --------------------------
	.section	.text._ZN7cutlass13device_kernelINS_4gemm6kernel13GemmUniversalIN4cute5tupleIJiiiiEEENS1_10collective13CollectiveMmaINS1_37MainloopSm90TmaGmmaWarpSpecializedFP8ILi6ENS5_IJNS4_1CILi1EEESB_SB_EEENS1_32KernelTmaWarpSpecializedPingpongEEENS5_IJNSA_ILi64EEENSA_ILi128EEESG_EEENS_12float_e5m2_tENS5_IJlSB_lEEESI_SJ_NS4_8TiledMMAINS4_8MMA_AtomIJNS4_4SM904GMMA31MMA_64x128x32_F32E5M2E5M2_SS_TNILNSN_7ScaleInE1ELSP_1EEEEEENS4_6LayoutISC_NS5_IJNSA_ILi0EEEST_ST_EEEEENS5_IJNS4_10UnderscoreESW_SW_EEEEENS4_13SM90_TMA_LOADENS4_14ComposedLayoutINS4_7SwizzleILi3ELi4ELi3EEENS4_18smem_ptr_flag_bitsILi8EEENSS_INS5_IJNSA_ILi8EEESG_EEENS5_IJSG_SB_EEEEEEEvNS4_8identityESZ_S19_vS1A_EENS_8epilogue10collective6detail29Sm90TmaWarpSpecializedAdapterINS1D_15DefaultEpilogueISI_SJ_SJ_NS1C_6thread17LinearCombinationISI_Li1EffLNS1H_9ScaleType4KindE0ELNS_15FloatRoundStyleE2ESI_EENS1_15EpilogueDefaultEEEEEvvEEEEvNT_6ParamsE,"ax",@progbits
	.align	128
.text._ZN7cutlass13device_kernelINS_4gemm6kernel13GemmUniversalIN4cute5tupleIJiiiiEEENS1_10collective13CollectiveMmaINS1_37MainloopSm90TmaGmmaWarpSpecializedFP8ILi6ENS5_IJNS4_1CILi1EEESB_SB_EEENS1_32KernelTmaWarpSpecializedPingpongEEENS5_IJNSA_ILi64EEENSA_ILi128EEESG_EEENS_12float_e5m2_tENS5_IJlSB_lEEESI_SJ_NS4_8TiledMMAINS4_8MMA_AtomIJNS4_4SM904GMMA31MMA_64x128x32_F32E5M2E5M2_SS_TNILNSN_7ScaleInE1ELSP_1EEEEEENS4_6LayoutISC_NS5_IJNSA_ILi0EEEST_ST_EEEEENS5_IJNS4_10UnderscoreESW_SW_EEEEENS4_13SM90_TMA_LOADENS4_14ComposedLayoutINS4_7SwizzleILi3ELi4ELi3EEENS4_18smem_ptr_flag_bitsILi8EEENSS_INS5_IJNSA_ILi8EEESG_EEENS5_IJSG_SB_EEEEEEEvNS4_8identityESZ_S19_vS1A_EENS_8epilogue10collective6detail29Sm90TmaWarpSpecializedAdapterINS1D_15DefaultEpilogueISI_SJ_SJ_NS1C_6thread17LinearCombinationISI_Li1EffLNS1H_9ScaleType4KindE0ELNS_15FloatRoundStyleE2ESI_EENS1_15EpilogueDefaultEEEEEvvEEEEvNT_6ParamsE:
        .type           _ZN7cutlass13device_kernelINS_4gemm6kernel13GemmUniversalIN4cute5tupleIJiiiiEEENS1_10collective13CollectiveMmaINS1_37MainloopSm90TmaGmmaWarpSpecializedFP8ILi6ENS5_IJNS4_1CILi1EEESB_SB_EEENS1_32KernelTmaWarpSpecializedPingpongEEENS5_IJNSA_ILi64EEENSA_ILi128EEESG_EEENS_12float_e5m2_tENS5_IJlSB_lEEESI_SJ_NS4_8TiledMMAINS4_8MMA_AtomIJNS4_4SM904GMMA31MMA_64x128x32_F32E5M2E5M2_SS_TNILNSN_7ScaleInE1ELSP_1EEEEEENS4_6LayoutISC_NS5_IJNSA_ILi0EEEST_ST_EEEEENS5_IJNS4_10UnderscoreESW_SW_EEEEENS4_13SM90_TMA_LOADENS4_14ComposedLayoutINS4_7SwizzleILi3ELi4ELi3EEENS4_18smem_ptr_flag_bitsILi8EEENSS_INS5_IJNSA_ILi8EEESG_EEENS5_IJSG_SB_EEEEEEEvNS4_8identityESZ_S19_vS1A_EENS_8epilogue10collective6detail29Sm90TmaWarpSpecializedAdapterINS1D_15DefaultEpilogueISI_SJ_SJ_NS1C_6thread17LinearCombinationISI_Li1EffLNS1H_9ScaleType4KindE0ELNS_15FloatRoundStyleE2ESI_EENS1_15EpilogueDefaultEEEEEvvEEEEvNT_6ParamsE,@function
        .size           _ZN7cutlass13device_kernelINS_4gemm6kernel13GemmUniversalIN4cute5tupleIJiiiiEEENS1_10collective13CollectiveMmaINS1_37MainloopSm90TmaGmmaWarpSpecializedFP8ILi6ENS5_IJNS4_1CILi1EEESB_SB_EEENS1_32KernelTmaWarpSpecializedPingpongEEENS5_IJNSA_ILi64EEENSA_ILi128EEESG_EEENS_12float_e5m2_tENS5_IJlSB_lEEESI_SJ_NS4_8TiledMMAINS4_8MMA_AtomIJNS4_4SM904GMMA31MMA_64x128x32_F32E5M2E5M2_SS_TNILNSN_7ScaleInE1ELSP_1EEEEEENS4_6LayoutISC_NS5_IJNSA_ILi0EEEST_ST_EEEEENS5_IJNS4_10UnderscoreESW_SW_EEEEENS4_13SM90_TMA_LOADENS4_14ComposedLayoutINS4_7SwizzleILi3ELi4ELi3EEENS4_18smem_ptr_flag_bitsILi8EEENSS_INS5_IJNSA_ILi8EEESG_EEENS5_IJSG_SB_EEEEEEEvNS4_8identityESZ_S19_vS1A_EENS_8epilogue10collective6detail29Sm90TmaWarpSpecializedAdapterINS1D_15DefaultEpilogueISI_SJ_SJ_NS1C_6thread17LinearCombinationISI_Li1EffLNS1H_9ScaleType4KindE0ELNS_15FloatRoundStyleE2ESI_EENS1_15EpilogueDefaultEEEEEvvEEEEvNT_6ParamsE,(.L_x_208 - _ZN7cutlass13device_kernelINS_4gemm6kernel13GemmUniversalIN4cute5tupleIJiiiiEEENS1_10collective13CollectiveMmaINS1_37MainloopSm90TmaGmmaWarpSpecializedFP8ILi6ENS5_IJNS4_1CILi1EEESB_SB_EEENS1_32KernelTmaWarpSpecializedPingpongEEENS5_IJNSA_ILi64EEENSA_ILi128EEESG_EEENS_12float_e5m2_tENS5_IJlSB_lEEESI_SJ_NS4_8TiledMMAINS4_8MMA_AtomIJNS4_4SM904GMMA31MMA_64x128x32_F32E5M2E5M2_SS_TNILNSN_7ScaleInE1ELSP_1EEEEEENS4_6LayoutISC_NS5_IJNSA_ILi0EEEST_ST_EEEEENS5_IJNS4_10UnderscoreESW_SW_EEEEENS4_13SM90_TMA_LOADENS4_14ComposedLayoutINS4_7SwizzleILi3ELi4ELi3EEENS4_18smem_ptr_flag_bitsILi8EEENSS_INS5_IJNSA_ILi8EEESG_EEENS5_IJSG_SB_EEEEEEEvNS4_8identityESZ_S19_vS1A_EENS_8epilogue10collective6detail29Sm90TmaWarpSpecializedAdapterINS1D_15DefaultEpilogueISI_SJ_SJ_NS1C_6thread17LinearCombinationISI_Li1EffLNS1H_9ScaleType4KindE0ELNS_15FloatRoundStyleE2ESI_EENS1_15EpilogueDefaultEEEEEvvEEEEvNT_6ParamsE)
        .other          _ZN7cutlass13device_kernelINS_4gemm6kernel13GemmUniversalIN4cute5tupleIJiiiiEEENS1_10collective13CollectiveMmaINS1_37MainloopSm90TmaGmmaWarpSpecializedFP8ILi6ENS5_IJNS4_1CILi1EEESB_SB_EEENS1_32KernelTmaWarpSpecializedPingpongEEENS5_IJNSA_ILi64EEENSA_ILi128EEESG_EEENS_12float_e5m2_tENS5_IJlSB_lEEESI_SJ_NS4_8TiledMMAINS4_8MMA_AtomIJNS4_4SM904GMMA31MMA_64x128x32_F32E5M2E5M2_SS_TNILNSN_7ScaleInE1ELSP_1EEEEEENS4_6LayoutISC_NS5_IJNSA_ILi0EEEST_ST_EEEEENS5_IJNS4_10UnderscoreESW_SW_EEEEENS4_13SM90_TMA_LOADENS4_14ComposedLayoutINS4_7SwizzleILi3ELi4ELi3EEENS4_18smem_ptr_flag_bitsILi8EEENSS_INS5_IJNSA_ILi8EEESG_EEENS5_IJSG_SB_EEEEEEEvNS4_8identityESZ_S19_vS1A_EENS_8epilogue10collective6detail29Sm90TmaWarpSpecializedAdapterINS1D_15DefaultEpilogueISI_SJ_SJ_NS1C_6thread17LinearCombinationISI_Li1EffLNS1H_9ScaleType4KindE0ELNS_15FloatRoundStyleE2ESI_EENS1_15EpilogueDefaultEEEEEvvEEEEvNT_6ParamsE,@"STO_CUDA_ENTRY STV_DEFAULT"
_ZN7cutlass13device_kernelINS_4gemm6kernel13GemmUniversalIN4cute5tupleIJiiiiEEENS1_10collective13CollectiveMmaINS1_37MainloopSm90TmaGmmaWarpSpecializedFP8ILi6ENS5_IJNS4_1CILi1EEESB_SB_EEENS1_32KernelTmaWarpSpecializedPingpongEEENS5_IJNSA_ILi64EEENSA_ILi128EEESG_EEENS_12float_e5m2_tENS5_IJlSB_lEEESI_SJ_NS4_8TiledMMAINS4_8MMA_AtomIJNS4_4SM904GMMA31MMA_64x128x32_F32E5M2E5M2_SS_TNILNSN_7ScaleInE1ELSP_1EEEEEENS4_6LayoutISC_NS5_IJNSA_ILi0EEEST_ST_EEEEENS5_IJNS4_10UnderscoreESW_SW_EEEEENS4_13SM90_TMA_LOADENS4_14ComposedLayoutINS4_7SwizzleILi3ELi4ELi3EEENS4_18smem_ptr_flag_bitsILi8EEENSS_INS5_IJNSA_ILi8EEESG_EEENS5_IJSG_SB_EEEEEEEvNS4_8identityESZ_S19_vS1A_EENS_8epilogue10collective6detail29Sm90TmaWarpSpecializedAdapterINS1D_15DefaultEpilogueISI_SJ_SJ_NS1C_6thread17LinearCombinationISI_Li1EffLNS1H_9ScaleType4KindE0ELNS_15FloatRoundStyleE2ESI_EENS1_15EpilogueDefaultEEEEEvvEEEEvNT_6ParamsE:
[----:B------:R-:W-:Y:S01]  /*0000*/  LDC R1, c[0x0][0x28] ;  /* 0x00000a00ff017b82 */ /* 0x000fe20000000800 */
[----:B------:R-:W0:Y:S01]  /*0010*/  S2R R13, SR_TID.X ;  /* 0x00000000000d7919 */ /* 0x000e220000002100 */
[----:B------:R-:W-:Y:S01]  /*0020*/  ELECT P0, URZ, PT ;  /* 0x00000000003f782f */ /* 0x000fe20003800000 */
[----:B------:R-:W-:Y:S01]  /*0030*/  BSSY B0, `(.L_x_0) ;  /* 0x000000f000007945 */ /* 0x000fe20003800000 */
[--C-:B0-----:R-:W-:Y:S02]  /*0040*/  SHF.R.U32.HI R0, RZ, 0x5, R13.reuse ;  /* 0x00000005ff007819 */ /* 0x101fe4000001160d */
[----:B------:R-:W-:-:S03]  /*0050*/  SHF.R.U32.HI R4, RZ, 0x7, R13 ;  /* 0x00000007ff047819 */ /* 0x000fc6000001160d */
[----:B------:R-:W0:Y:S04]  /*0060*/  SHFL.IDX PT, R2, R0, RZ, 0x1f ;  /* 0x00001fff00027589 */ /* 0x000e2800000e0000 */
[----:B------:R1:W2:Y:S01]  /*0070*/  SHFL.IDX PT, R5, R4, RZ, 0x1f ;  /* 0x00001fff04057589 */ /* 0x0002a200000e0000 */
[----:B0-----:R-:W-:-:S13]  /*0080*/  ISETP.NE.OR P0, PT, R2, RZ, !P0 ;  /* 0x000000ff0200720c */ /* 0x001fda0004705670 */
[----:B-12---:R-:W-:Y:S05]  /*0090*/  @P0 BRA `(.L_x_1) ;  /* 0x0000000000200947 */ /* 0x006fea0003800000 */
[----:B------:R-:W-:Y:S02]  /*00a0*/  ULDC.64 UR4, c[0x0][0x198] ;  /* 0x0000660000047ab9 */ /* 0x000fe40000000a00 */
[----:B------:R-:W-:Y:S02]  /*00b0*/  UIADD3 UR6, UP0, UR4, 0xf0, URZ ;  /* 0x000000f004067890 */ /* 0x000fe4000ff1e03f */
[----:B------:R-:W-:Y:S02]  /*00c0*/  UIADD3 UR4, UP1, UR4, 0x1f0, URZ ;  /* 0x000001f004047890 */ /* 0x000fe4000ff3e03f */
[----:B------:R-:W-:Y:S02]  /*00d0*/  UIADD3.X UR7, URZ, UR5, URZ, UP0, !UPT ;  /* 0x000000053f077290 */ /* 0x000fe400087fe43f */
[----:B------:R-:W-:-:S07]  /*00e0*/  UIADD3.X UR5, URZ, UR5, URZ, UP1, !UPT ;  /* 0x000000053f057290 */ /* 0x000fce0008ffe43f */
[----:B------:R0:W-:Y:S02]  /*00f0*/  UTMACCTL.PF [UR6] ;  /* 0x00000000060079b9 */ /* 0x0001e40008040000 */
[----:B------:R0:W-:Y:S02]  /*0100*/  UTMACCTL.PF [UR4] ;  /* 0x00000000040079b9 */ /* 0x0001e40008040000 */
[----:B0-----:R-:W-:Y:S01]  /*0110*/  NOP ;  /* 0x0000000000007918 */ /* 0x001fe20000000000 */
.L_x_1:
[----:B------:R-:W-:Y:S05]  /*0120*/  BSYNC B0 ;  /* 0x0000000000007941 */ /* 0x000fea0003800000 */
.L_x_0:
[----:B------:R-:W0:Y:S02]  /*0130*/  SHFL.IDX PT, R3, R0, RZ, 0x1f ;  /* 0x00001fff00037589 */ /* 0x000e2400000e0000 */
[----:B0-----:R-:W-:-:S13]  /*0140*/  ISETP.NE.AND P0, PT, R3, RZ, PT ;  /* 0x000000ff0300720c */ /* 0x001fda0003f05270 */
[----:B------:R-:W-:Y:S05]  /*0150*/  @P0 BRA `(.L_x_2) ;  /* 0x0000000000680947 */ /* 0x000fea0003800000 */
[----:B------:R-:W0:Y:S01]  /*0160*/  S2UR UR8, SR_CgaCtaId ;  /* 0x00000000000879c3 */ /* 0x000e220000008800 */
[----:B------:R-:W-:Y:S01]  /*0170*/  UMOV UR4, 0x400 ;  /* 0x0000040000047882 */ /* 0x000fe20000000000 */
[----:B------:R-:W-:Y:S01]  /*0180*/  UMOV UR5, 0x1 ;  /* 0x0000000100057882 */ /* 0x000fe20000000000 */
[----:B------:R-:W-:Y:S01]  /*0190*/  UMOV UR6, 0x80 ;  /* 0x0000008000067882 */ /* 0x000fe20000000000 */
[----:B------:R-:W-:Y:S01]  /*01a0*/  ELECT P0, URZ, PT ;  /* 0x00000000003f782f */ /* 0x000fe20003800000 */
[----:B------:R-:W-:-:S04]  /*01b0*/  UIADD3 UR6, -UR6, 0x100000, URZ ;  /* 0x0010000006067890 */ /* 0x000fc8000fffe13f */
[----:B------:R-:W-:Y:S02]  /*01c0*/  USHF.L.U32 UR7, UR6, 0xb, URZ ;  /* 0x0000000b06077899 */ /* 0x000fe4000800063f */
[----:B------:R-:W-:Y:S02]  /*01d0*/  USHF.L.U32 UR6, UR6, 0x1, URZ ;  /* 0x0000000106067899 */ /* 0x000fe4000800063f */
[----:B0-----:R-:W-:Y:S02]  /*01e0*/  ULEA UR8, UR8, UR4, 0x18 ;  /* 0x0000000408087291 */ /* 0x001fe4000f8ec03f */
[----:B------:R-:W-:-:S04]  /*01f0*/  UIADD3 UR4, -UR5, 0x100000, URZ ;  /* 0x0010000005047890 */ /* 0x000fc8000fffe13f */
[----:B------:R-:W-:Y:S02]  /*0200*/  USHF.L.U32 UR5, UR4, 0xb, URZ ;  /* 0x0000000b04057899 */ /* 0x000fe4000800063f */
[----:B------:R-:W-:Y:S01]  /*0210*/  USHF.L.U32 UR4, UR4, 0x1, URZ ;  /* 0x0000000104047899 */ /* 0x000fe2000800063f */
[----:B------:R-:W0:Y:S11]  /*0220*/  FENCE.VIEW.ASYNC.S ;  /* 0x00000000000073c6 */ /* 0x000e360000000000 */
[----:B0-----:R0:W1:Y:S01]  /*0230*/  SYNCS.EXCH.64 URZ, [UR8], UR4 ;  /* 0x00000004083f75b2 */ /* 0x0010620008000100 */
[----:B------:R0:W2:Y:S01]  /*0240*/  SYNCS.EXCH.64 URZ, [UR8+0x30], UR6 ;  /* 0x00003006083f75b2 */ /* 0x0000a20008000100 */
[----:B------:R0:W3:Y:S01]  /*0250*/  SYNCS.EXCH.64 URZ, [UR8+0x8], UR4 ;  /* 0x00000804083f75b2 */ /* 0x0000e20008000100 */
[----:B------:R0:W4:Y:S01]  /*0260*/  SYNCS.EXCH.64 URZ, [UR8+0x38], UR6 ;  /* 0x00003806083f75b2 */ /* 0x0001220008000100 */
[----:B------:R0:W0:Y:S01]  /*0270*/  SYNCS.EXCH.64 URZ, [UR8+0x10], UR4 ;  /* 0x00001004083f75b2 */ /* 0x0000220008000100 */
[----:B------:R0:W0:Y:S01]  /*0280*/  SYNCS.EXCH.64 URZ, [UR8+0x40], UR6 ;  /* 0x00004006083f75b2 */ /* 0x0000220008000100 */
[----:B------:R0:W0:Y:S01]  /*0290*/  SYNCS.EXCH.64 URZ, [UR8+0x18], UR4 ;  /* 0x00001804083f75b2 */ /* 0x0000220008000100 */
[----:B------:R0:W0:Y:S01]  /*02a0*/  SYNCS.EXCH.64 URZ, [UR8+0x48], UR6 ;  /* 0x00004806083f75b2 */ /* 0x0000220008000100 */
[----:B------:R0:W0:Y:S01]  /*02b0*/  SYNCS.EXCH.64 URZ, [UR8+0x20], UR4 ;  /* 0x00002004083f75b2 */ /* 0x0000220008000100 */
[----:B------:R0:W0:Y:S01]  /*02c0*/  SYNCS.EXCH.64 URZ, [UR8+0x50], UR6 ;  /* 0x00005006083f75b2 */ /* 0x0000220008000100 */
[----:B------:R0:W0:Y:S01]  /*02d0*/  SYNCS.EXCH.64 URZ, [UR8+0x28], UR4 ;  /* 0x00002804083f75b2 */ /* 0x0000220008000100 */
[----:B------:R0:W0:Y:S01]  /*02e0*/  SYNCS.EXCH.64 URZ, [UR8+0x58], UR6 ;  /* 0x00005806083f75b2 */ /* 0x0000220008000100 */
[----:B------:R-:W-:Y:S01]  /*02f0*/  NOP ;  /* 0x0000000000007918 */ /* 0x000fe20000000000 */
.L_x_2:
[----:B------:R-:W5:Y:S01]  /*0300*/  SHFL.IDX PT, R6, R0, RZ, 0x1f ;  /* 0x00001fff00067589 */ /* 0x000f6200000e0000 */
[----:B------:R-:W-:Y:S01]  /*0310*/  ELECT P0, URZ, PT ;  /* 0x00000000003f782f */ /* 0x000fe20003800000 */
[----:B------:R-:W-:Y:S01]  /*0320*/  NOP ;  /* 0x0000000000007918 */ /* 0x000fe20000000000 */
[----:B------:R-:W-:Y:S01]  /*0330*/  ELECT P1, URZ, PT ;  /* 0x00000000003f782f */ /* 0x000fe20003820000 */
[----:B------:R1:W2:Y:S01]  /*0340*/  SHFL.IDX PT, R3, R0, RZ, 0x1f ;  /* 0x00001fff00037589 */ /* 0x0002a200000e0000 */
[----:B0-----:R-:W-:Y:S01]  /*0350*/  UMOV UR4, 0x20 ;  /* 0x0000002000047882 */ /* 0x001fe20000000000 */
[----:B------:R-:W-:Y:S01]  /*0360*/  UMOV UR11, 0x80 ;  /* 0x00000080000b7882 */ /* 0x000fe20000000000 */
[----:B------:R-:W-:Y:S01]  /*0370*/  ULDC.64 UR12, c[0x0][0x598] ;  /* 0x00016600000c7ab9 */ /* 0x000fe20000000a00 */
[----:B------:R-:W0:Y:S01]  /*0380*/  SHFL.IDX PT, R4, R4, RZ, 0x1f ;  /* 0x00001fff04047589 */ /* 0x000e2200000e0000 */
[----:B------:R-:W-:Y:S01]  /*0390*/  NOP ;  /* 0x0000000000007918 */ /* 0x000fe20000000000 */
[----:B------:R-:W-:Y:S01]  /*03a0*/  VIADD R33, R5, 0xffffffff ;  /* 0xffffffff05217836 */ /* 0x000fe20000000000 */
[----:B------:R-:W-:Y:S01]  /*03b0*/  ULDC.64 UR14, c[0x0][0x208] ;  /* 0x00008200000e7ab9 */ /* 0x000fe20000000a00 */
[----:B-1----:R-:W-:-:S02]  /*03c0*/  SHF.R.S32.HI R0, RZ, 0x1f, R13 ;  /* 0x0000001fff007819 */ /* 0x002fc4000001140d */
[----:B------:R-:W-:Y:S02]  /*03d0*/  ISETP.NE.AND P3, PT, R5, RZ, PT ;  /* 0x000000ff0500720c */ /* 0x000fe40003f65270 */
[----:B------:R-:W-:Y:S02]  /*03e0*/  LEA.HI R0, R0, R13, RZ, 0x7 ;  /* 0x0000000d00007211 */ /* 0x000fe400078f38ff */
[----:B------:R-:W-:Y:S02]  /*03f0*/  ISETP.GE.U32.AND P2, PT, R33, 0x2, PT ;  /* 0x000000022100780c */ /* 0x000fe40003f46070 */
[----:B------:R-:W-:Y:S02]  /*0400*/  LOP3.LUT R0, R0, 0xffffff80, RZ, 0xc0, !PT ;  /* 0xffffff8000007812 */ /* 0x000fe400078ec0ff */
[----:B-----5:R-:W-:-:S03]  /*0410*/  ISETP.NE.OR P0, PT, R6, RZ, !P0 ;  /* 0x000000ff0600720c */ /* 0x020fc60004705670 */
[----:B------:R-:W-:Y:S01]  /*0420*/  IMAD.IADD R11, R13, 0x1, -R0 ;  /* 0x000000010d0b7824 */ /* 0x000fe200078e0a00 */
[----:B--2---:R-:W-:Y:S02]  /*0430*/  ISETP.NE.OR P1, PT, R3, RZ, !P1 ;  /* 0x000000ff0300720c */ /* 0x004fe40004f25670 */
[----:B------:R-:W-:-:S04]  /*0440*/  SHF.R.S32.HI R3, RZ, 0x1f, R2 ;  /* 0x0000001fff037819 */ /* 0x000fc80000011402 */
[----:B------:R-:W-:-:S03]  /*0450*/  LEA.HI R3, R3, R2, RZ, 0x2 ;  /* 0x0000000203037211 */ /* 0x000fc600078f10ff */
[----:B------:R-:W-:Y:S01]  /*0460*/  VOTEU.ALL UP0, P0 ;  /* 0x00000000003f7886 */ /* 0x000fe20000000000 */
[----:B------:R-:W-:-:S03]  /*0470*/  LOP3.LUT R3, R3, 0xfffffffc, RZ, 0xc0, !PT ;  /* 0xfffffffc03037812 */ /* 0x000fc600078ec0ff */
[----:B------:R-:W-:Y:S01]  /*0480*/  VOTEU.ALL UP1, P1 ;  /* 0x00000000003f7886 */ /* 0x000fe20000820000 */
[----:B------:R-:W1:Y:S01]  /*0490*/  @!UP0 S2UR UR7, SR_CgaCtaId ;  /* 0x00000000000789c3 */ /* 0x000e620000008800 */
[----:B------:R-:W-:Y:S01]  /*04a0*/  @!UP0 UMOV UR6, 0x400 ;  /* 0x0000040000068882 */ /* 0x000fe20000000000 */
[----:B------:R-:W-:-:S04]  /*04b0*/  @!UP0 UIADD3 UR4, -UR4, 0x100000, URZ ;  /* 0x0010000004048890 */ /* 0x000fc8000fffe13f */
[----:B------:R-:W-:Y:S02]  /*04c0*/  @!UP0 USHF.L.U32 UR5, UR4, 0xb, URZ ;  /* 0x0000000b04058899 */ /* 0x000fe4000800063f */
[----:B------:R-:W-:Y:S01]  /*04d0*/  @!UP0 USHF.L.U32 UR4, UR4, 0x1, URZ ;  /* 0x0000000104048899 */ /* 0x000fe2000800063f */
[----:B------:R-:W-:Y:S01]  /*04e0*/  IMAD.IADD R20, R2, 0x1, -R3 ;  /* 0x0000000102147824 */ /* 0x000fe200078e0a03 */
[----:B------:R-:W-:Y:S01]  /*04f0*/  @!UP1 UMOV UR9, 0x400 ;  /* 0x0000040000099882 */ /* 0x000fe20000000000 */
[----:B------:R-:W-:Y:S01]  /*0500*/  VOTEU.ALL UP2, P1 ;  /* 0x00000000003f7886 */ /* 0x000fe20000840000 */
[----:B------:R-:W-:Y:S01]  /*0510*/  VOTEU.ALL UP3, P1 ;  /* 0x00000000003f7886 */ /* 0x000fe20000860000 */
[----:B------:R-:W-:Y:S01]  /*0520*/  VOTEU.ALL UP4, P1 ;  /* 0x00000000003f7886 */ /* 0x000fe20000880000 */
[----:B------:R-:W2:Y:S01]  /*0530*/  @!UP1 S2UR UR10, SR_CgaCtaId ;  /* 0x00000000000a99c3 */ /* 0x000ea20000008800 */
[----:B------:R-:W-:Y:S01]  /*0540*/  VOTEU.ALL UP5, P1 ;  /* 0x00000000003f7886 */ /* 0x000fe200008a0000 */
[----:B------:R-:W-:-:S04]  /*0550*/  ISETP.NE.U32.AND P1, PT, RZ, UR12, PT ;  /* 0x0000000cff007c0c */ /* 0x000fc8000bf25070 */
[----:B------:R-:W-:Y:S01]  /*0560*/  ISETP.NE.AND.EX P1, PT, RZ, UR13, PT, P1 ;  /* 0x0000000dff007c0c */ /* 0x000fe2000bf25310 */
[----:B-1----:R-:W-:Y:S02]  /*0570*/  @!UP0 ULEA UR8, UR7, UR6, 0x18 ;  /* 0x0000000607088291 */ /* 0x002fe4000f8ec03f */
[----:B------:R-:W-:-:S04]  /*0580*/  @!UP1 UIADD3 UR6, -UR11, 0x100000, URZ ;  /* 0x001000000b069890 */ /* 0x000fc8000fffe13f */
[----:B------:R-:W-:Y:S02]  /*0590*/  @!UP1 USHF.L.U32 UR7, UR6, 0xb, URZ ;  /* 0x0000000b06079899 */ /* 0x000fe4000800063f */
[----:B------:R-:W-:Y:S01]  /*05a0*/  @!UP1 USHF.L.U32 UR6, UR6, 0x1, URZ ;  /* 0x0000000106069899 */ /* 0x000fe2000800063f */
[----:B0-----:R-:W-:Y:S01]  /*05b0*/  R2UR UR11, R4 ;  /* 0x00000000040b72ca */ /* 0x001fe200000e0000 */
[----:B------:R-:W-:Y:S01]  /*05c0*/  VOTEU.ALL UP0, P0 ;  /* 0x00000000003f7886 */ /* 0x000fe20000000000 */
[----:B--2---:R-:W-:Y:S01]  /*05d0*/  @!UP1 ULEA UR9, UR10, UR9, 0x18 ;  /* 0x000000090a099291 */ /* 0x004fe2000f8ec03f */
[----:B------:R-:W-:Y:S01]  /*05e0*/  VOTEU.ALL UP1, P0 ;  /* 0x00000000003f7886 */ /* 0x000fe20000020000 */
[C---:B------:R-:W-:Y:S01]  /*05f0*/  ISETP.NE.AND P0, PT, R20.reuse, 0x3, PT ;  /* 0x000000031400780c */ /* 0x040fe20003f05270 */
[----:B------:R-:W0:Y:S02]  /*0600*/  FENCE.VIEW.ASYNC.S ;  /* 0x00000000000073c6 */ /* 0x000e240000000000 */
[----:B0-----:R0:W3:Y:S01]  /*0610*/  @!UP0 SYNCS.EXCH.64 URZ, [UR8+0x90], UR4 ;  /* 0x00009004083f85b2 */ /* 0x0010e20008000100 */
[----:B------:R-:W-:-:S04]  /*0620*/  ISETP.EQ.OR P0, PT, R20, RZ, !P0 ;  /* 0x000000ff1400720c */ /* 0x000fc80004702670 */
[----:B------:R-:W-:-:S04]  /*0630*/  ISETP.EQ.AND P0, PT, R5, RZ, P0 ;  /* 0x000000ff0500720c */ /* 0x000fc80000702270 */
[----:B------:R-:W-:-:S04]  /*0640*/  SEL R7, RZ, 0x1, !P0 ;  /* 0x00000001ff077807 */ /* 0x000fc80004000000 */
[----:B------:R-:W-:Y:S01]  /*0650*/  SEL R7, R7, 0x2, P2 ;  /* 0x0000000207077807 */ /* 0x000fe20001000000 */
[----:B------:R0:W3:Y:S01]  /*0660*/  @!UP1 SYNCS.EXCH.64 URZ, [UR8+0x98], UR4 ;  /* 0x00009804083f95b2 */ /* 0x0000e20008000100 */
[----:B------:R-:W-:Y:S01]  /*0670*/  NOP ;  /* 0x0000000000007918 */ /* 0x000fe20000000000 */
[----:B------:R0:W3:Y:S01]  /*0680*/  @!UP2 SYNCS.EXCH.64 URZ, [UR9+0x70], UR6 ;  /* 0x00007006093fa5b2 */ /* 0x0000e20008000100 */
[----:B------:R0:W3:Y:S01]  /*0690*/  @!UP3 SYNCS.EXCH.64 URZ, [UR9+0x78], UR6 ;  /* 0x00007806093fb5b2 */ /* 0x0000e20008000100 */
[----:B------:R0:W3:Y:S01]  /*06a0*/  @!UP4 SYNCS.EXCH.64 URZ, [UR9+0x80], UR6 ;  /* 0x00008006093fc5b2 */ /* 0x0000e20008000100 */
[----:B------:R0:W3:Y:S01]  /*06b0*/  @!UP5 SYNCS.EXCH.64 URZ, [UR9+0x88], UR6 ;  /* 0x00008806093fd5b2 */ /* 0x0000e20008000100 */
[----:B------:R-:W-:Y:S01]  /*06c0*/  NOP ;  /* 0x0000000000007918 */ /* 0x000fe20000000000 */
[----:B---34-:R-:W-:Y:S06]  /*06d0*/  BAR.SYNC.DEFER_BLOCKING 0x0 ;  /* 0x0000000000007b1d */ /* 0x018fec0000010000 */
[----:B0-----:R-:W-:Y:S05]  /*06e0*/  @!P1 BRA `(.L_x_3) ;  /* 0x00000000001c9947 */ /* 0x001fea0003800000 */
[----:B------:R-:W0:Y:S02]  /*06f0*/  LDC.64 R2, c[0x0][0x598] ;  /* 0x00016600ff027b82 */ /* 0x000e240000000a00 */
[----:B0-----:R-:W2:Y:S02]  /*0700*/  LDG.E.64 R2, desc[UR14][R2.64] ;  /* 0x0000000e02027981 */ /* 0x001ea4000c1e1b00 */
[----:B--2---:R-:W-:-:S04]  /*0710*/  ISETP.NE.U32.AND P0, PT, R2, RZ, PT ;  /* 0x000000ff0200720c */ /* 0x004fc80003f05070 */
[----:B------:R-:W-:-:S13]  /*0720*/  ISETP.NE.AND.EX P0, PT, R3, RZ, PT, P0 ;  /* 0x000000ff0300720c */ /* 0x000fda0003f05300 */
[----:B------:R-:W-:Y:S05]  /*0730*/  @!P0 BRA `(.L_x_3) ;  /* 0x0000000000088947 */ /* 0x000fea0003800000 */
[----:B------:R2:W5:Y:S01]  /*0740*/  LD.E R10, desc[UR14][R2.64] ;  /* 0x0000000e020a7980 */ /* 0x000562000c101900 */
[----:B------:R-:W-:Y:S05]  /*0750*/  BRA `(.L_x_4) ;  /* 0x0000000000207947 */ /* 0x000fea0003800000 */
.L_x_3:
[----:B------:R-:W-:Y:S02]  /*0760*/  ULDC.64 UR4, c[0x0][0x588] ;  /* 0x0001620000047ab9 */ /* 0x000fe40000000a00 */
[----:B------:R-:W-:-:S04]  /*0770*/  ISETP.NE.U32.AND P0, PT, RZ, UR4, PT ;  /* 0x00000004ff007c0c */ /* 0x000fc8000bf05070 */
[----:B------:R-:W-:-:S13]  /*0780*/  ISETP.NE.AND.EX P0, PT, RZ, UR5, PT, P0 ;  /* 0x00000005ff007c0c */ /* 0x000fda000bf05300 */
[----:B------:R-:W-:Y:S05]  /*0790*/  @!P0 BRA `(.L_x_5) ;  /* 0x00000000000c8947 */ /* 0x000fea0003800000 */
[----:B------:R-:W0:Y:S02]  /*07a0*/  LDC.64 R2, c[0x0][0x588] ;  /* 0x00016200ff027b82 */ /* 0x000e240000000a00 */
[----:B0-----:R1:W5:Y:S01]  /*07b0*/  LDG.E R10, desc[UR14][R2.64] ;  /* 0x0000000e020a7981 */ /* 0x001362000c1e1900 */
[----:B------:R-:W-:Y:S05]  /*07c0*/  BRA `(.L_x_4) ;  /* 0x0000000000047947 */ /* 0x000fea0003800000 */
.L_x_5:
[----:B------:R-:W0:Y:S02]  /*07d0*/  LDC R10, c[0x0][0x580] ;  /* 0x00016000ff0a7b82 */ /* 0x000e240000000800 */
.L_x_4:
[----:B------:R-:W-:Y:S02]  /*07e0*/  ULDC.64 UR4, c[0x0][0x5a0] ;  /* 0x0001680000047ab9 */ /* 0x000fe40000000a00 */
[----:B------:R-:W-:-:S04]  /*07f0*/  ISETP.NE.U32.AND P0, PT, RZ, UR4, PT ;  /* 0x00000004ff007c0c */ /* 0x000fc8000bf05070 */
[----:B------:R-:W-:-:S13]  /*0800*/  ISETP.NE.AND.EX P0, PT, RZ, UR5, PT, P0 ;  /* 0x00000005ff007c0c */ /* 0x000fda000bf05300 */
[----:B------:R-:W-:Y:S05]  /*0810*/  @!P0 BRA `(.L_x_6) ;  /* 0x00000000001c8947 */ /* 0x000fea0003800000 */
[----:B-12---:R-:W1:Y:S02]  /*0820*/  LDC.64 R2, c[0x0][0x5a0] ;  /* 0x00016800ff027b82 */ /* 0x006e640000000a00 */
[----:B-1----:R-:W2:Y:S02]  /*0830*/  LDG.E.64 R2, desc[UR14][R2.64] ;  /* 0x0000000e02027981 */ /* 0x002ea4000c1e1b00 */
[----:B--2---:R-:W-:-:S04]  /*0840*/  ISETP.NE.U32.AND P0, PT, R2, RZ, PT ;  /* 0x000000ff0200720c */ /* 0x004fc80003f05070 */
[----:B------:R-:W-:-:S13]  /*0850*/  ISETP.NE.AND.EX P0, PT, R3, RZ, PT, P0 ;  /* 0x000000ff0300720c */ /* 0x000fda0003f05300 */
[----:B------:R-:W-:Y:S05]  /*0860*/  @!P0 BRA `(.L_x_6) ;  /* 0x0000000000088947 */ /* 0x000fea0003800000 */
[----:B------:R1:W5:Y:S01]  /*0870*/  LD.E R12, desc[UR14][R2.64] ;  /* 0x0000000e020c7980 */ /* 0x000362000c101900 */
[----:B------:R-:W-:Y:S05]  /*0880*/  BRA `(.L_x_7) ;  /* 0x0000000000207947 */ /* 0x000fea0003800000 */
.L_x_6:
[----:B------:R-:W-:Y:S02]  /*0890*/  ULDC.64 UR4, c[0x0][0x590] ;  /* 0x0001640000047ab9 */ /* 0x000fe40000000a00 */
[----:B------:R-:W-:-:S04]  /*08a0*/  ISETP.NE.U32.AND P0, PT, RZ, UR4, PT ;  /* 0x00000004ff007c0c */ /* 0x000fc8000bf05070 */
[----:B------:R-:W-:-:S13]  /*08b0*/  ISETP.NE.AND.EX P0, PT, RZ, UR5, PT, P0 ;  /* 0x00000005ff007c0c */ /* 0x000fda000bf05300 */
[----:B------:R-:W-:Y:S05]  /*08c0*/  @!P0 BRA `(.L_x_8) ;  /* 0x00000000000c8947 */ /* 0x000fea0003800000 */
[----:B-12---:R-:W1:Y:S02]  /*08d0*/  LDC.64 R2, c[0x0][0x590] ;  /* 0x00016400ff027b82 */ /* 0x006e640000000a00 */
[----:B-1----:R4:W5:Y:S01]  /*08e0*/  LDG.E R12, desc[UR14][R2.64] ;  /* 0x0000000e020c7981 */ /* 0x002962000c1e1900 */
[----:B------:R-:W-:Y:S05]  /*08f0*/  BRA `(.L_x_7) ;  /* 0x0000000000047947 */ /* 0x000fea0003800000 */
.L_x_8:
[----:B------:R-:W3:Y:S02]  /*0900*/  LDC R12, c[0x0][0x584] ;  /* 0x00016100ff0c7b82 */ /* 0x000ee40000000800 */
.L_x_7:
[----:B------:R-:W0:Y:S01]  /*0910*/  LDC R0, c[0x0][0x65c] ;  /* 0x00019700ff007b82 */ /* 0x000e220000000800 */
[----:B------:R-:W1:Y:S01]  /*0920*/  S2R R21, SR_CTAID.Y ;  /* 0x0000000000157919 */ /* 0x000e620000002600 */
[----:B------:R-:W-:Y:S01]  /*0930*/  ULDC UR8, c[0x0][0x28c] ;  /* 0x0000a30000087ab9 */ /* 0x000fe20000000800 */
[----:B------:R-:W-:Y:S01]  /*0940*/  ISETP.NE.AND P0, PT, R5, 0x2, PT ;  /* 0x000000020500780c */ /* 0x000fe20003f05270 */
[----:B------:R-:W-:Y:S01]  /*0950*/  UIADD3 UR8, UR8, 0x7f, URZ ;  /* 0x0000007f08087890 */ /* 0x000fe2000fffe03f */
[----:B------:R-:W3:Y:S01]  /*0960*/  S2R R14, SR_CTAID.X ;  /* 0x00000000000e7919 */ /* 0x000ee20000002500 */
[----:B------:R-:W-:Y:S01]  /*0970*/  UMOV UR5, URZ ;  /* 0x0000003f00057c82 */ /* 0x000fe20008000000 */
[----:B------:R-:W-:Y:S01]  /*0980*/  UMOV UR4, URZ ;  /* 0x0000003f00047c82 */ /* 0x000fe20008000000 */
[----:B------:R-:W-:-:S04]  /*0990*/  USHF.R.S32.HI UR9, URZ, 0x1f, UR8 ;  /* 0x0000001f3f097899 */ /* 0x000fc80008011408 */
[----:B------:R-:W-:-:S04]  /*09a0*/  ULEA.HI UR9, UR9, UR8, URZ, 0x7 ;  /* 0x0000000809097291 */ /* 0x000fc8000f8f383f */
[----:B------:R-:W-:Y:S01]  /*09b0*/  USHF.R.S32.HI UR13, URZ, 0x7, UR9 ;  /* 0x000000073f0d7899 */ /* 0x000fe20008011409 */
[----:B0-----:R-:W-:-:S13]  /*09c0*/  ISETP.NE.AND P2, PT, R0, 0x1, PT ;  /* 0x000000010000780c */ /* 0x001fda0003f45270 */
[----:B------:R-:W3:Y:S01]  /*09d0*/  @P2 LDC R15, c[0x0][0x10] ;  /* 0x00000400ff0f2b82 */ /* 0x000ee20000000800 */
[----:B-12-4-:R-:W-:Y:S02]  /*09e0*/  @P2 IMAD.MOV.U32 R2, RZ, RZ, R21 ;  /* 0x000000ffff022224 */ /* 0x016fe400078e0015 */
[----:B------:R-:W-:Y:S02]  /*09f0*/  @P2 IMAD.MOV.U32 R3, RZ, RZ, RZ ;  /* 0x000000ffff032224 */ /* 0x000fe400078e00ff */
[----:B------:R-:W-:-:S03]  /*0a00*/  @P2 IMAD.MOV.U32 R5, RZ, RZ, RZ ;  /* 0x000000ffff052224 */ /* 0x000fc600078e00ff */
[----:B------:R-:W0:Y:S01]  /*0a10*/  @!P2 LDC R9, c[0x0][0xc] ;  /* 0x00000300ff09ab82 */ /* 0x000e220000000800 */
[----:B------:R-:W-:Y:S01]  /*0a20*/  ULDC UR6, c[0x0][0xc] ;  /* 0x0000030000067ab9 */ /* 0x000fe20000000800 */
[----:B------:R-:W-:Y:S02]  /*0a30*/  ULDC UR7, c[0x0][0x10] ;  /* 0x0000040000077ab9 */ /* 0x000fe40000000800 */
[----:B------:R-:W-:-:S04]  /*0a40*/  UIMAD.WIDE.U32 UR6, UR6, UR7, URZ ;  /* 0x00000007060672a5 */ /* 0x000fc8000f8e003f */
[----:B------:R-:W1:Y:S01]  /*0a50*/  LDC R8, c[0x0][0x14] ;  /* 0x00000500ff087b82 */ /* 0x000e620000000800 */
[----:B---3--:R-:W-:-:S04]  /*0a60*/  @P2 IMAD.WIDE.U32 R2, R14, R15, R2 ;  /* 0x0000000f0e022225 */ /* 0x008fc800078e0002 */
[----:B------:R-:W-:Y:S02]  /*0a70*/  IMAD.MOV.U32 R15, RZ, RZ, RZ ;  /* 0x000000ffff0f7224 */ /* 0x000fe400078e00ff */
[----:B------:R-:W-:Y:S02]  /*0a80*/  @P2 IMAD.IADD R3, R3, 0x1, R5 ;  /* 0x0000000103032824 */ /* 0x000fe400078e0205 */
[----:B0-----:R-:W-:-:S04]  /*0a90*/  @!P2 IMAD.WIDE.U32 R4, R9, R21, R14 ;  /* 0x000000150904a225 */ /* 0x001fc800078e000e */
[----:B------:R-:W-:Y:S02]  /*0aa0*/  @!P2 IMAD.MOV.U32 R2, RZ, RZ, R4 ;  /* 0x000000ffff02a224 */ /* 0x000fe400078e0004 */
[----:B------:R-:W-:Y:S02]  /*0ab0*/  @!P2 IMAD.MOV.U32 R3, RZ, RZ, R5 ;  /* 0x000000ffff03a224 */ /* 0x000fe400078e0005 */
[C---:B-1----:R-:W-:Y:S02]  /*0ac0*/  IMAD R17, R8.reuse, UR7, RZ ;  /* 0x0000000708117c24 */ /* 0x042fe4000f8e02ff */
[----:B------:R-:W-:Y:S01]  /*0ad0*/  IMAD.WIDE.U32 R8, R8, UR6, RZ ;  /* 0x0000000608087c25 */ /* 0x000fe2000f8e00ff */
[----:B------:R-:W-:-:S03]  /*0ae0*/  ULDC.64 UR6, c[0x0][0x650] ;  /* 0x0001940000067ab9 */ /* 0x000fc60000000a00 */
[----:B------:R-:W-:Y:S01]  /*0af0*/  IMAD.IADD R0, R9, 0x1, R17 ;  /* 0x0000000109007824 */ /* 0x000fe200078e0211 */
[----:B------:R-:W-:Y:S06]  /*0b00*/  @P0 BRA `(.L_x_9) ;  /* 0x0000000000200947 */ /* 0x000fec0003800000 */
[----:B------:R-:W-:Y:S01]  /*0b10*/  UISETP.GE.U32.AND UP0, UPT, UR13, 0x6, UPT ;  /* 0x000000060d00788c */ /* 0x000fe2000bf06070 */
[----:B------:R-:W-:Y:S01]  /*0b20*/  IADD3 R2, P0, R2, R8, RZ ;  /* 0x0000000802027210 */ /* 0x000fe20007f1e0ff */
[----:B------:R-:W-:-:S04]  /*0b30*/  UIMAD.WIDE.U32 UR4, UR13, -0x55555555, URZ ;  /* 0xaaaaaaab0d0478a5 */ /* 0x000fc8000f8e003f */
[----:B------:R-:W-:Y:S01]  /*0b40*/  USHF.R.U32.HI UR5, URZ, 0x2, UR5 ;  /* 0x000000023f057899 */ /* 0x000fe20008011605 */
[----:B------:R-:W-:Y:S02]  /*0b50*/  IMAD.X R3, R0, 0x1, R3, P0 ;  /* 0x0000000100037824 */ /* 0x000fe400000e0603 */
[----:B------:R-:W-:Y:S02]  /*0b60*/  UMOV UR4, URZ ;  /* 0x0000003f00047c82 */ /* 0x000fe40008000000 */
[----:B------:R-:W-:Y:S02]  /*0b70*/  @UP0 ULOP3.LUT UR4, UR5, 0x1, URZ, 0xc0, !UPT ;  /* 0x0000000105040892 */ /* 0x000fe4000f8ec03f */
[----:B------:R-:W-:-:S12]  /*0b80*/  UIMAD UR5, UR5, -0x6, UR13 ;  /* 0xfffffffa050578a4 */ /* 0x000fd8000f8e020d */
.L_x_9:
[----:B------:R-:W-:Y:S01]  /*0b90*/  ISETP.GE.U32.AND P0, PT, R2, UR6, PT ;  /* 0x0000000602007c0c */ /* 0x000fe2000bf06070 */
[----:B------:R-:W-:Y:S01]  /*0ba0*/  IMAD.MOV.U32 R6, RZ, RZ, -0x1 ;  /* 0xffffffffff067424 */ /* 0x000fe200078e00ff */
[----:B------:R-:W-:Y:S01]  /*0bb0*/  PRMT R16, RZ, 0x7610, R16 ;  /* 0x00007610ff107816 */ /* 0x000fe20000000010 */
[----:B------:R-:W-:Y:S01]  /*0bc0*/  IMAD.MOV.U32 R5, RZ, RZ, -0x1 ;  /* 0xffffffffff057424 */ /* 0x000fe200078e00ff */
[----:B------:R-:W-:Y:S01]  /*0bd0*/  ISETP.GE.U32.AND.EX P0, PT, R3, UR7, PT, P0 ;  /* 0x0000000703007c0c */ /* 0x000fe2000bf06100 */
[----:B------:R-:W-:-:S12]  /*0be0*/  IMAD.MOV.U32 R4, RZ, RZ, -0x1 ;  /* 0xffffffffff047424 */ /* 0x000fd800078e00ff */
[----:B------:R-:W-:Y:S05]  /*0bf0*/  @P0 BRA `(.L_x_10) ;  /* 0x00000004005c0947 */ /* 0x000fea0003800000 */
[----:B------:R-:W0:Y:S01]  /*0c00*/  LDC.64 R24, c[0x0][0x628] ;  /* 0x00018a00ff187b82 */ /* 0x000e220000000a00 */
[----:B------:R-:W-:Y:S02]  /*0c10*/  IMAD.MOV.U32 R4, RZ, RZ, R2 ;  /* 0x000000ffff047224 */ /* 0x000fe400078e0002 */
[----:B------:R-:W-:-:S05]  /*0c20*/  IMAD.MOV.U32 R5, RZ, RZ, R3 ;  /* 0x000000ffff057224 */ /* 0x000fca00078e0003 */
[----:B------:R-:W1:Y:S08]  /*0c30*/  LDC R6, c[0x0][0x630] ;  /* 0x00018c00ff067b82 */ /* 0x000e700000000800 */
[----:B------:R-:W2:Y:S01]  /*0c40*/  LDC.64 R26, c[0x0][0x620] ;  /* 0x00018800ff1a7b82 */ /* 0x000ea20000000a00 */
[----:B0-----:R-:W-:-:S04]  /*0c50*/  ISETP.NE.U32.AND P0, PT, R24, RZ, PT ;  /* 0x000000ff1800720c */ /* 0x001fc80003f05070 */
[----:B------:R-:W-:-:S13]  /*0c60*/  ISETP.NE.AND.EX P0, PT, R25, RZ, PT, P0 ;  /* 0x000000ff1900720c */ /* 0x000fda0003f05300 */
[----:B-12---:R-:W-:Y:S05]  /*0c70*/  @!P0 BRA `(.L_x_11) ;  /* 0x0000000000288947 */ /* 0x006fea0003800000 */
[----:B------:R-:W0:Y:S02]  /*0c80*/  LDC R19, c[0x0][0x634] ;  /* 0x00018d00ff137b82 */ /* 0x000e240000000800 */
[----:B0-----:R-:W-:-:S05]  /*0c90*/  IADD3 R19, P0, R2, R19, RZ ;  /* 0x0000001302137210 */ /* 0x001fca0007f1e0ff */
[----:B------:R-:W-:-:S04]  /*0ca0*/  IMAD.X R23, RZ, RZ, R3, P0 ;  /* 0x000000ffff177224 */ /* 0x000fc800000e0603 */
[----:B------:R-:W-:-:S04]  /*0cb0*/  IMAD.WIDE.U32 R4, R23, R24, RZ ;  /* 0x0000001817047225 */ /* 0x000fc800078e00ff */
[----:B------:R-:W-:-:S04]  /*0cc0*/  IMAD.WIDE.U32 R16, P0, R19, R25, R4 ;  /* 0x0000001913107225 */ /* 0x000fc80007800004 */
[----:B------:R-:W-:-:S04]  /*0cd0*/  IMAD.WIDE.U32 R4, R19, R24, RZ ;  /* 0x0000001813047225 */ /* 0x000fc800078e00ff */
[----:B------:R-:W-:Y:S01]  /*0ce0*/  IMAD.X R19, RZ, RZ, RZ, P0 ;  /* 0x000000ffff137224 */ /* 0x000fe200000e06ff */
[----:B------:R-:W-:Y:S01]  /*0cf0*/  IADD3 RZ, P0, R5, R16, RZ ;  /* 0x0000001005ff7210 */ /* 0x000fe20007f1e0ff */
[----:B------:R-:W-:-:S04]  /*0d00*/  IMAD.MOV.U32 R18, RZ, RZ, R17 ;  /* 0x000000ffff127224 */ /* 0x000fc800078e0011 */
[----:B------:R-:W-:-:S08]  /*0d10*/  IMAD.WIDE.U32.X R4, R23, R25, R18, P0 ;  /* 0x0000001917047225 */ /* 0x000fd000000e0412 */
.L_x_11:
[--C-:B------:R-:W-:Y:S01]  /*0d20*/  SHF.R.U64 R32, R4, R6, R5.reuse ;  /* 0x0000000604207219 */ /* 0x100fe20000001205 */
[----:B------:R-:W0:Y:S01]  /*0d30*/  LDC.64 R28, c[0x0][0x640] ;  /* 0x00019000ff1c7b82 */ /* 0x000e220000000a00 */
[----:B------:R-:W-:Y:S01]  /*0d40*/  I2FP.F32.U32 R4, R14 ;  /* 0x0000000e00047245 */ /* 0x000fe20000201000 */
[----:B------:R-:W-:Y:S01]  /*0d50*/  ULDC UR6, c[0x0][0x150] ;  /* 0x0000540000067ab9 */ /* 0x000fe20000000800 */
[----:B------:R-:W-:Y:S02]  /*0d60*/  SHF.R.U32.HI R5, RZ, R6, R5 ;  /* 0x00000006ff057219 */ /* 0x000fe40000011605 */
[----:B------:R-:W-:Y:S01]  /*0d70*/  IADD3 R17, P0, RZ, -R32, RZ ;  /* 0x80000020ff117210 */ /* 0x000fe20007f1e0ff */
[----:B------:R-:W-:Y:S01]  /*0d80*/  FMUL R6, R4, UR6 ;  /* 0x0000000604067c20 */ /* 0x000fe20008400000 */
[----:B------:R-:W-:Y:S01]  /*0d90*/  ULDC UR6, c[0x0][0x154] ;  /* 0x0000550000067ab9 */ /* 0x000fe20000000800 */
[----:B------:R-:W1:Y:S02]  /*0da0*/  LDC R18, c[0x0][0x618] ;  /* 0x00018600ff127b82 */ /* 0x000e640000000800 */
[----:B------:R-:W-:-:S02]  /*0db0*/  IMAD.X R19, RZ, RZ, ~R5, P0 ;  /* 0x000000ffff137224 */ /* 0x000fc400000e0e05 */
[----:B------:R-:W2:Y:S01]  /*0dc0*/  F2I.U32.TRUNC.NTZ R6, R6 ;  /* 0x0000000600067305 */ /* 0x000ea2000020f000 */
[----:B------:R-:W-:-:S03]  /*0dd0*/  IMAD.WIDE.U32 R4, R17, R26, R2 ;  /* 0x0000001a11047225 */ /* 0x000fc600078e0002 */
[----:B------:R-:W3:Y:S01]  /*0de0*/  LDC R15, c[0x0][0x144] ;  /* 0x00005100ff0f7b82 */ /* 0x000ee20000000800 */
[----:B------:R-:W-:-:S04]  /*0df0*/  IMAD R16, R19, R26, RZ ;  /* 0x0000001a13107224 */ /* 0x000fc800078e02ff */
[----:B------:R-:W-:-:S03]  /*0e00*/  IMAD R17, R17, R27, R16 ;  /* 0x0000001b11117224 */ /* 0x000fc600078e0210 */
[----:B------:R-:W4:Y:S01]  /*0e10*/  LDC R22, c[0x0][0x608] ;  /* 0x00018200ff167b82 */ /* 0x000f220000000800 */
[----:B------:R-:W-:Y:S01]  /*0e20*/  IMAD.IADD R17, R5, 0x1, R17 ;  /* 0x0000000105117824 */ /* 0x000fe200078e0211 */
[----:B0-----:R-:W-:Y:S01]  /*0e30*/  ISETP.NE.U32.AND P0, PT, R28, RZ, PT ;  /* 0x000000ff1c00720c */ /* 0x001fe20003f05070 */
[----:B--2---:R-:W-:-:S03]  /*0e40*/  IMAD.MOV R5, RZ, RZ, -R6 ;  /* 0x000000ffff057224 */ /* 0x004fc600078e0a06 */
[----:B------:R-:W-:Y:S02]  /*0e50*/  ISETP.NE.AND.EX P0, PT, R29, RZ, PT, P0 ;  /* 0x000000ff1d00720c */ /* 0x000fe40003f05300 */
[----:B------:R-:W0:Y:S01]  /*0e60*/  LDC R19, c[0x0][0x658] ;  /* 0x00019600ff137b82 */ /* 0x000e220000000800 */
[-CC-:B-1----:R-:W-:Y:S02]  /*0e70*/  SHF.R.U64 R26, R4, R18.reuse, R17.reuse ;  /* 0x00000012041a7219 */ /* 0x182fe40000001211 */
[----:B------:R-:W-:Y:S02]  /*0e80*/  I2FP.F32.U32 R4, R21 ;  /* 0x0000001500047245 */ /* 0x000fe40000201000 */
[----:B------:R-:W-:Y:S01]  /*0e90*/  SHF.R.U32.HI R17, RZ, R18, R17 ;  /* 0x00000012ff117219 */ /* 0x000fe20000011611 */
[----:B------:R-:W-:Y:S02]  /*0ea0*/  IMAD.MOV.U32 R18, RZ, RZ, 0x1 ;  /* 0x00000001ff127424 */ /* 0x000fe400078e00ff */
[----:B------:R-:W1:Y:S01]  /*0eb0*/  LDC R24, c[0x0][0x148] ;  /* 0x00005200ff187b82 */ /* 0x000e620000000800 */
[----:B---3--:R-:W-:-:S02]  /*0ec0*/  IMAD R6, R15, R5, R14 ;  /* 0x000000050f067224 */ /* 0x008fc400078e020e */
[----:B------:R-:W-:Y:S01]  /*0ed0*/  FMUL R5, R4, UR6 ;  /* 0x0000000604057c20 */ /* 0x000fe20008400000 */
[----:B------:R-:W-:-:S04]  /*0ee0*/  IMAD.MOV.U32 R4, RZ, RZ, -0x1 ;  /* 0xffffffffff047424 */ /* 0x000fc800078e00ff */
[----:B------:R-:W2:Y:S01]  /*0ef0*/  LDC R25, c[0x0][0x600] ;  /* 0x00018000ff197b82 */ /* 0x000ea20000000800 */
[-CC-:B----4-:R-:W-:Y:S02]  /*0f00*/  SHF.R.U64 R34, R26, R22.reuse, R17.reuse ;  /* 0x000000161a227219 */ /* 0x190fe40000001211 */
[----:B------:R-:W-:Y:S02]  /*0f10*/  SHF.R.U32.HI R14, RZ, R22, R17 ;  /* 0x00000016ff0e7219 */ /* 0x000fe40000011611 */
[----:B------:R3:W4:Y:S03]  /*0f20*/  F2I.U32.TRUNC.NTZ R22, R5 ;  /* 0x0000000500167305 */ /* 0x000726000020f000 */
[----:B------:R-:W1:Y:S01]  /*0f30*/  LDC R27, c[0x0][0x648] ;  /* 0x00019200ff1b7b82 */ /* 0x000e620000000800 */
[-C--:B0-----:R-:W-:Y:S02]  /*0f40*/  SHF.R.U64 R36, R34, R19.reuse, R14 ;  /* 0x0000001322247219 */ /* 0x081fe4000000120e */
[----:B------:R-:W-:-:S02]  /*0f50*/  SHF.L.U32 R4, R4, R19, RZ ;  /* 0x0000001304047219 */ /* 0x000fc400000006ff */
[-C--:B------:R-:W-:Y:S02]  /*0f60*/  SHF.R.U32.HI R14, RZ, R19.reuse, R14 ;  /* 0x00000013ff0e7219 */ /* 0x080fe4000001160e */
[----:B------:R-:W-:Y:S01]  /*0f70*/  SHF.L.U32 R18, R18, R19, RZ ;  /* 0x0000001312127219 */ /* 0x000fe200000006ff */
[----:B------:R-:W0:Y:S01]  /*0f80*/  LDC R31, c[0x0][0x638] ;  /* 0x00018e00ff1f7b82 */ /* 0x000e220000000800 */
[----:B------:R-:W-:Y:S01]  /*0f90*/  LOP3.LUT R19, RZ, R4, RZ, 0x33, !PT ;  /* 0x00000004ff137212 */ /* 0x000fe200078e33ff */
[----:B------:R-:W-:Y:S02]  /*0fa0*/  IMAD.MOV.U32 R4, RZ, RZ, R36 ;  /* 0x000000ffff047224 */ /* 0x000fe400078e0024 */
[----:B---3--:R-:W-:-:S04]  /*0fb0*/  IMAD.MOV.U32 R5, RZ, RZ, R14 ;  /* 0x000000ffff057224 */ /* 0x008fc800078e000e */
[----:B------:R-:W3:Y:S01]  /*0fc0*/  LDC R30, c[0x0][0x610] ;  /* 0x00018400ff1e7b82 */ /* 0x000ee20000000800 */
[----:B----4-:R-:W-:Y:S05]  /*0fd0*/  @!P0 BRA `(.L_x_12) ;  /* 0x0000000000288947 */ /* 0x010fea0003800000 */
[----:B------:R-:W4:Y:S02]  /*0fe0*/  LDC R17, c[0x0][0x64c] ;  /* 0x00019300ff117b82 */ /* 0x000f240000000800 */
[----:B----4-:R-:W-:-:S05]  /*0ff0*/  IADD3 R17, P0, R36, R17, RZ ;  /* 0x0000001124117210 */ /* 0x010fca0007f1e0ff */
        /* <DEDUP_REMOVED lines=8> */
.L_x_12:
[----:B-1----:R-:W-:Y:S01]  /*1080*/  SHF.R.U64 R4, R4, R27, R5 ;  /* 0x0000001b04047219 */ /* 0x002fe20000001205 */
[----:B--2---:R-:W-:Y:S01]  /*1090*/  VIADD R5, R25, 0xffffffff ;  /* 0xffffffff19057836 */ /* 0x004fe20000000000 */
[----:B------:R-:W-:Y:S01]  /*10a0*/  LOP3.LUT R19, R34, R19, RZ, 0xc0, !PT ;  /* 0x0000001322137212 */ /* 0x000fe200078ec0ff */
[----:B------:R-:W-:Y:S02]  /*10b0*/  IMAD.MOV R22, RZ, RZ, -R22 ;  /* 0x000000ffff167224 */ /* 0x000fe400078e0a16 */
[----:B------:R-:W-:Y:S01]  /*10c0*/  IMAD.MOV R14, RZ, RZ, -R4 ;  /* 0x000000ffff0e7224 */ /* 0x000fe200078e0a04 */
[----:B------:R-:W-:Y:S01]  /*10d0*/  LOP3.LUT R5, R26, R5, RZ, 0xc0, !PT ;  /* 0x000000051a057212 */ /* 0x000fe200078ec0ff */
[----:B------:R-:W-:Y:S02]  /*10e0*/  IMAD R19, R18, R4, R19 ;  /* 0x0000000412137224 */ /* 0x000fe400078e0213 */
[----:B------:R-:W-:Y:S02]  /*10f0*/  @P2 IMAD R6, R24, R22, R21 ;  /* 0x0000001618062224 */ /* 0x000fe400078e0215 */
[----:B0-----:R-:W-:-:S02]  /*1100*/  IMAD R4, R14, R31, R36 ;  /* 0x0000001f0e047224 */ /* 0x001fc400078e0224 */
[----:B---3--:R-:W-:Y:S02]  /*1110*/  IMAD R6, R19, R30, R6 ;  /* 0x0000001e13067224 */ /* 0x008fe400078e0206 */
[----:B------:R-:W-:Y:S02]  /*1120*/  IMAD R15, R4, R25, R5 ;  /* 0x00000019040f7224 */ /* 0x000fe400078e0205 */
[----:B------:R-:W-:Y:S02]  /*1130*/  IMAD.MOV.U32 R16, RZ, RZ, 0x1 ;  /* 0x00000001ff107424 */ /* 0x000fe400078e00ff */
[----:B------:R-:W-:Y:S01]  /*1140*/  IMAD.MOV.U32 R4, RZ, RZ, R32 ;  /* 0x000000ffff047224 */ /* 0x000fe200078e0020 */
[----:B------:R-:W-:Y:S02]  /*1150*/  SEL R5, R15, R6, !P2 ;  /* 0x000000060f057207 */ /* 0x000fe40005000000 */
[----:B------:R-:W-:-:S07]  /*1160*/  SEL R6, R6, R15, !P2 ;  /* 0x0000000f06067207 */ /* 0x000fce0005000000 */
.L_x_10:
[----:B------:R-:W-:Y:S05]  /*1170*/  @!P3 BRA `(.L_x_13) ;  /* 0x0000006c00b8b947 */ /* 0x000fea0003800000 */
[----:B------:R-:W-:-:S13]  /*1180*/  ISETP.GT.U32.AND P0, PT, R33, 0x1, PT ;  /* 0x000000012100780c */ /* 0x000fda0003f04070 */
[----:B------:R-:W-:Y:S05]  /*1190*/  @P0 EXIT ;  /* 0x000000000000094d */ /* 0x000fea0003800000 */
.L_x_14:
[----:B------:R-:W-:-:S08]  /*11a0*/  NOP ;  /* 0x0000000000007918 */ /* 0x000fd00000000000 */
[----:B------:R-:W0:Y:S02]  /*11b0*/  USETMAXREG.TRY_ALLOC.CTAPOOL UP0, 0xe8 ;  /* 0x000000e8000079c8 */ /* 0x000e240008000600 */
[----:B0-----:R-:W-:-:S13]  /*11c0*/  PLOP3.LUT P0, PT, PT, PT, UP0, 0x80, 0x0 ;  /* 0x000000000000781c */ /* 0x001fda0003f0f008 */
[----:B------:R-:W-:Y:S05]  /*11d0*/  @!P0 BRA `(.L_x_14) ;  /* 0xfffffffc00f08947 */ /* 0x000fea000383ffff */
[----:B------:R-:W-:-:S13]  /*11e0*/  LOP3.LUT P0, RZ, R16, 0xff, RZ, 0xc0, !PT ;  /* 0x000000ff10ff7812 */ /* 0x000fda000780c0ff */
[----:B------:R-:W-:Y:S05]  /*11f0*/  @!P0 EXIT ;  /* 0x000000000000894d */ /* 0x000fea0003800000 */
[----:B------:R-:W0:Y:S01]  /*1200*/  S2UR UR6, SR_CgaCtaId ;  /* 0x00000000000679c3 */ /* 0x000e220000008800 */
[----:B------:R-:W-:Y:S01]  /*1210*/  SHF.R.S32.HI R14, RZ, 0x1f, R11 ;  /* 0x0000001fff0e7819 */ /* 0x000fe2000001140b */
[----:B------:R-:W-:Y:S01]  /*1220*/  UIADD3 UR7, UR11, -0x1, URZ ;  /* 0xffffffff0b077890 */ /* 0x000fe2000fffe03f */
[----:B------:R-:W-:Y:S01]  /*1230*/  LOP3.LUT R146, R7, 0x1, RZ, 0xfc, !PT ;  /* 0x0000000107927812 */ /* 0x000fe200078efcff */
[----:B------:R-:W-:Y:S01]  /*1240*/  UMOV UR9, 0x400 ;  /* 0x0000040000097882 */ /* 0x000fe20000000000 */
[CC--:B------:R-:W-:Y:S01]  /*1250*/  LEA.HI R13, R14.reuse, R11.reuse, RZ, 0x2 ;  /* 0x0000000b0e0d7211 */ /* 0x0c0fe200078f10ff */
[----:B------:R-:W-:Y:S01]  /*1260*/  UISETP.LT.AND UP0, UPT, UR13, 0x1, UPT ;  /* 0x000000010d00788c */ /* 0x000fe2000bf01270 */
[----:B------:R-:W-:Y:S01]  /*1270*/  LEA.HI R17, R14, R11, RZ, 0x5 ;  /* 0x0000000b0e117211 */ /* 0x000fe200078f28ff */
[----:B------:R-:W-:Y:S01]  /*1280*/  USHF.L.U32 UR21, UR13, 0x1, URZ ;  /* 0x000000010d157899 */ /* 0x000fe2000800063f */
[--C-:B------:R-:W-:Y:S01]  /*1290*/  SHF.R.S32.HI R15, RZ, 0x2, R13.reuse ;  /* 0x00000002ff0f7819 */ /* 0x100fe2000001140d */
[----:B------:R-:W-:Y:S01]  /*12a0*/  USEL UR10, UR13, 0x1, UP0 ;  /* 0x000000010d0a7887 */ /* 0x000fe20008000000 */
[----:B------:R-:W-:Y:S01]  /*12b0*/  SHF.R.S32.HI R16, RZ, 0x1f, R13 ;  /* 0x0000001fff107819 */ /* 0x000fe2000001140d */
[----:B------:R-:W-:Y:S01]  /*12c0*/  UISETP.NE.AND UP0, UPT, UR7, URZ, UPT ;  /* 0x0000003f0700728c */ /* 0x000fe2000bf05270 */
[----:B------:R-:W-:Y:S01]  /*12d0*/  SHF.R.S32.HI R17, RZ, 0x5, R17 ;  /* 0x00000005ff117819 */ /* 0x000fe20000011411 */
[----:B------:R-:W-:Y:S01]  /*12e0*/  UIADD3 UR10, -UR10, UR13, URZ ;  /* 0x0000000d0a0a7290 */ /* 0x000fe2000fffe13f */
[----:B------:R-:W-:-:S04]  /*12f0*/  LEA.HI R16, R16, R15, RZ, 0x3 ;  /* 0x0000000f10107211 */ /* 0x000fc800078f18ff */
[----:B------:R-:W-:Y:S01]  /*1300*/  LOP3.LUT R16, R16, 0xfffffff8, RZ, 0xc0, !PT ;  /* 0xfffffff810107812 */ /* 0x000fe200078ec0ff */
[----:B0-----:R-:W-:-:S04]  /*1310*/  ULEA UR9, UR6, UR9, 0x18 ;  /* 0x0000000906097291 */ /* 0x001fc8000f8ec03f */
[----:B------:R-:W-:Y:S01]  /*1320*/  IMAD.IADD R14, R15, 0x1, -R16 ;  /* 0x000000010f0e7824 */ /* 0x000fe200078e0a10 */
[----:B------:R-:W-:Y:S01]  /*1330*/  USHF.L.U32 UR6, UR7, 0x3, URZ ;  /* 0x0000000307067899 */ /* 0x000fe2000800063f */
[----:B------:R-:W-:Y:S01]  /*1340*/  LOP3.LUT R16, R13, 0xfffffffc, RZ, 0xc0, !PT ;  /* 0xfffffffc0d107812 */ /* 0x000fe200078ec0ff */
[----:B------:R-:W-:Y:S01]  /*1350*/  USEL UR7, URZ, 0x1, UP0 ;  /* 0x000000013f077887 */ /* 0x000fe20008000000 */
[--C-:B------:R-:W-:Y:S01]  /*1360*/  IMAD R13, R17, -0x10, -R14.reuse ;  /* 0xfffffff0110d7824 */ /* 0x100fe200078e0a0e */
[----:B------:R-:W-:Y:S01]  /*1370*/  ULOP3.LUT UR6, UR6, 0x8, URZ, 0xc0, !UPT ;  /* 0x0000000806067892 */ /* 0x000fe2000f8ec03f */
[----:B------:R-:W-:Y:S01]  /*1380*/  SHF.R.S32.HI R15, RZ, 0x1f, R14 ;  /* 0x0000001fff0f7819 */ /* 0x000fe2000001140e */
[----:B------:R-:W-:Y:S01]  /*1390*/  UIADD3 UR22, UR9, 0x70, URZ ;  /* 0x0000007009167890 */ /* 0x000fe2000fffe03f */
[----:B------:R-:W-:Y:S01]  /*13a0*/  IMAD.IADD R11, R11, 0x1, -R16 ;  /* 0x000000010b0b7824 */ /* 0x000fe200078e0a10 */
[----:B------:R-:W-:Y:S01]  /*13b0*/  ULOP3.LUT UR23, UR6, 0x8, URZ, 0x3c, !UPT ;  /* 0x0000000806177892 */ /* 0x000fe2000f8e3c3f */
[----:B------:R-:W-:Y:S01]  /*13c0*/  IMAD.U32 R148, RZ, RZ, UR7 ;  /* 0x00000007ff947e24 */ /* 0x000fe2000f8e00ff */
[----:B------:R-:W-:Y:S01]  /*13d0*/  ULOP3.LUT UR12, UR6, 0x18, URZ, 0x3c, !UPT ;  /* 0x00000018060c7892 */ /* 0x000fe2000f8e3c3f */
[----:B------:R-:W-:Y:S01]  /*13e0*/  IMAD.WIDE R14, R17, 0x10, R14 ;  /* 0x00000010110e7825 */ /* 0x000fe200078e020e */
[----:B------:R-:W-:Y:S01]  /*13f0*/  ULEA UR11, UR11, UR22, 0x3 ;  /* 0x000000160b0b7291 */ /* 0x000fe2000f8e183f */
[----:B------:R-:W-:-:S02]  /*1400*/  ULDC UR6, c[0x0][0x284] ;  /* 0x0000a10000067ab9 */ /* 0x000fc40000000800 */
[----:B------:R-:W-:-:S09]  /*1410*/  VIADD R13, R13, UR6 ;  /* 0x000000060d0d7c36 */ /* 0x000fd20008000000 */
.L_x_169:
[----:B------:R-:W-:Y:S01]  /*1420*/  SHF.L.U32 R16, R148, 0x1f, RZ ;  /* 0x0000001f94107819 */ /* 0x000fe200000006ff */
[----:B------:R-:W0:Y:S01]  /*1430*/  LDC R17, c[0x0][0x28c] ;  /* 0x0000a300ff117b82 */ /* 0x000e220000000800 */
[----:B------:R-:W-:Y:S01]  /*1440*/  UMOV UR6, URZ ;  /* 0x0000003f00067c82 */ /* 0x000fe20008000000 */
[----:B------:R-:W-:Y:S01]  /*1450*/  UMOV UR20, UR5 ;  /* 0x0000000500147c82 */ /* 0x000fe20008000000 */
[----:B-1----:R-:W1:Y:S01]  /*1460*/  SYNCS.PHASECHK.TRANS64.TRYWAIT P0, [UR11+-0x8], R16 ;  /* 0xfffff810ff0075a7 */ /* 0x002e62000800014b */
[----:B0-----:R-:W-:Y:S01]  /*1470*/  ISETP.GE.AND P1, PT, R17, 0x1, PT ;  /* 0x000000011100780c */ /* 0x001fe20003f26270 */
[----:B-1-34-:R-:W-:-:S12]  /*1480*/  @!P0 BRA `(.L_x_15) ;  /* 0x0000007c00208947 */ /* 0x01afd80003800000 */
.L_x_193:
[----:B------:R-:W-:Y:S01]  /*1490*/  UMOV UR7, URZ ;  /* 0x0000003f00077c82 */ /* 0x000fe20008000000 */
[----:B------:R-:W-:Y:S01]  /*14a0*/  UMOV UR8, URZ ;  /* 0x0000003f00087c82 */ /* 0x000fe20008000000 */
[----:B------:R-:W-:Y:S02]  /*14b0*/  CS2R R22, SRZ ;  /* 0x0000000000167805 */ /* 0x000fe4000001ff00 */
[----:B------:R-:W-:Y:S02]  /*14c0*/  CS2R R20, SRZ ;  /* 0x0000000000147805 */ /* 0x000fe4000001ff00 */
[----:B------:R-:W-:Y:S02]  /*14d0*/  CS2R R88, SRZ ;  /* 0x0000000000587805 */ /* 0x000fe4000001ff00 */
[----:B------:R-:W-:Y:S02]  /*14e0*/  CS2R R90, SRZ ;  /* 0x00000000005a7805 */ /* 0x000fe4000001ff00 */
[----:B------:R-:W-:-:S02]  /*14f0*/  CS2R R92, SRZ ;  /* 0x00000000005c7805 */ /* 0x000fc4000001ff00 */
[----:B------:R-:W-:Y:S02]  /*1500*/  CS2R R94, SRZ ;  /* 0x00000000005e7805 */ /* 0x000fe4000001ff00 */
        /* <DEDUP_REMOVED lines=24> */
[----:B------:R-:W-:Y:S01]  /*1690*/  CS2R R144, SRZ ;  /* 0x0000000000907805 */ /* 0x000fe2000001ff00 */
[----:B------:R-:W-:Y:S01]  /*16a0*/  IMAD.MOV.U32 R147, RZ, RZ, RZ ;  /* 0x000000ffff937224 */ /* 0x000fe200078e00ff */
[----:B------:R-:W-:Y:S01]  /*16b0*/  CS2R R24, SRZ ;  /* 0x0000000000187805 */ /* 0x000fe2000001ff00 */
[----:B------:R-:W-:Y:S01]  /*16c0*/  IMAD.MOV.U32 R149, RZ, RZ, RZ ;  /* 0x000000ffff957224 */ /* 0x000fe200078e00ff */
[----:B------:R-:W-:Y:S01]  /*16d0*/  CS2R R26, SRZ ;  /* 0x00000000001a7805 */ /* 0x000fe2000001ff00 */
[----:B------:R-:W-:Y:S01]  /*16e0*/  IMAD.U32 R19, RZ, RZ, UR4 ;  /* 0x00000004ff137e24 */ /* 0x000fe2000f8e00ff */
        /* <DEDUP_REMOVED lines=29> */
[----:B------:R-:W-:Y:S01]  /*18c0*/  CS2R R86, SRZ ;  /* 0x0000000000567805 */ /* 0x000fe2000001ff00 */
[----:B------:R-:W-:Y:S06]  /*18d0*/  @!P1 BRA `(.L_x_16) ;  /* 0x00000008006c9947 */ /* 0x000fec0003800000 */
[----:B------:R-:W-:-:S13]  /*18e0*/  ISETP.NE.AND P1, PT, R146, 0x3, PT ;  /* 0x000000039200780c */ /* 0x000fda0003f25270 */
[----:B------:R-:W-:Y:S05]  /*18f0*/  @!P1 BRA `(.L_x_17) ;  /* 0x0000000000049947 */ /* 0x000fea0003800000 */
[----:B------:R-:W-:Y:S01]  /*1900*/  BPT.TRAP 0x1 ;  /* 0x000000040000795c */ /* 0x000fe20000300000 */
.L_x_17:
[----:B------:R-:W-:Y:S01]  /*1910*/  ULEA UR6, UR5, UR9, 0x3 ;  /* 0x0000000905067291 */ /* 0x000fe2000f8e183f */
[----:B0-----:R-:W-:-:S05]  /*1920*/  IMAD.U32 R16, RZ, RZ, UR4 ;  /* 0x00000004ff107e24 */ /* 0x001fca000f8e00ff */
[----:B------:R-:W-:-:S04]  /*1930*/  SHF.L.U32 R16, R16, 0x1f, RZ ;  /* 0x0000001f10107819 */ /* 0x000fc800000006ff */
[----:B------:R0:W1:Y:S01]  /*1940*/  SYNCS.PHASECHK.TRANS64.TRYWAIT P0, [UR6], R16 ;  /* 0x00000010ff0075a7 */ /* 0x0000620008000146 */
[----:B------:R-:W-:Y:S05]  /*1950*/  @!P1 BRA `(.L_x_18) ;  /* 0x0000000000049947 */ /* 0x000fea0003800000 */
[----:B------:R-:W-:Y:S01]  /*1960*/  BPT.TRAP 0x1 ;  /* 0x000000040000795c */ /* 0x000fe20000300000 */
.L_x_18:
[----:B-1----:R-:W-:Y:S05]  /*1970*/  @P0 BRA `(.L_x_19) ;  /* 0x0000000000080947 */ /* 0x002fea0003800000 */
[----:B------:R-:W1:Y:S02]  /*1980*/  SYNCS.PHASECHK.TRANS64.TRYWAIT P0, [UR6], R16 ;  /* 0x00000010ff0075a7 */ /* 0x000e640008000146 */
[----:B-1----:R-:W-:Y:S05]  /*1990*/  @!P0 BRA `(.L_x_20) ;  /* 0x0000007400f48947 */ /* 0x002fea0003800000 */
.L_x_19:
[----:B------:R-:W-:Y:S01]  /*19a0*/  UIADD3 UR6, UR9, 0x180, URZ ;  /* 0x0000018009067890 */ /* 0x000fe2000fffe03f */
[----:B------:R-:W-:Y:S01]  /*19b0*/  WARPGROUP.ARRIVE ;  /* 0x00000000000079c5 */ /* 0x000fe20000000000 */
[----:B------:R-:W-:Y:S01]  /*19c0*/  UIADD3 UR7, UR9, 0xc180, URZ ;  /* 0x0000c18009077890 */ /* 0x000fe2000fffe03f */
[----:B------:R-:W-:Y:S01]  /*19d0*/  CS2R R22, SRZ ;  /* 0x0000000000167805 */ /* 0x000fe2000001ff00 */
[----:B------:R-:W-:Y:S01]  /*19e0*/  USHF.R.U32.HI UR6, URZ, 0x4, UR6 ;  /* 0x000000043f067899 */ /* 0x000fe20008011606 */
[----:B------:R-:W-:Y:S01]  /*19f0*/  CS2R R20, SRZ ;  /* 0x0000000000147805 */ /* 0x000fe2000001ff00 */
[----:B------:R-:W-:Y:S01]  /*1a00*/  USHF.R.U32.HI UR7, URZ, 0x4, UR7 ;  /* 0x000000043f077899 */ /* 0x000fe20008011607 */
[----:B------:R-:W-:Y:S01]  /*1a10*/  CS2R R88, SRZ ;  /* 0x0000000000587805 */ /* 0x000fe2000001ff00 */
[----:B------:R-:W-:Y:S01]  /*1a20*/  ULOP3.LUT UR6, UR6, 0x3fff, URZ, 0xc0, !UPT ;  /* 0x00003fff06067892 */ /* 0x000fe2000f8ec03f */
[----:B------:R-:W-:Y:S01]  /*1a30*/  CS2R R90, SRZ ;  /* 0x00000000005a7805 */ /* 0x000fe2000001ff00 */
[----:B------:R-:W-:Y:S01]  /*1a40*/  ULOP3.LUT UR7, UR7, 0x3fff, URZ, 0xc0, !UPT ;  /* 0x00003fff07077892 */ /* 0x000fe2000f8ec03f */
[----:B------:R-:W-:Y:S01]  /*1a50*/  CS2R R92, SRZ ;  /* 0x00000000005c7805 */ /* 0x000fe2000001ff00 */
[----:B------:R-:W-:Y:S01]  /*1a60*/  ULOP3.LUT UR6, UR6, 0x10000, URZ, 0xfc, !UPT ;  /* 0x0001000006067892 */ /* 0x000fe2000f8efc3f */
[----:B------:R-:W-:Y:S01]  /*1a70*/  CS2R R94, SRZ ;  /* 0x00000000005e7805 */ /* 0x000fe2000001ff00 */
[----:B------:R-:W-:Y:S01]  /*1a80*/  ULOP3.LUT UR7, UR7, 0x10000, URZ, 0xfc, !UPT ;  /* 0x0001000007077892 */ /* 0x000fe2000f8efc3f */
[----:B------:R-:W-:Y:S01]  /*1a90*/  CS2R R96, SRZ ;  /* 0x0000000000607805 */ /* 0x000fe2000001ff00 */
[----:B------:R-:W-:Y:S01]  /*1aa0*/  ULEA UR6, UR5, UR6, 0x9 ;  /* 0x0000000605067291 */ /* 0x000fe2000f8e483f */
[----:B------:R-:W-:Y:S01]  /*1ab0*/  CS2R R98, SRZ ;  /* 0x0000000000627805 */ /* 0x000fe2000001ff00 */
[----:B------:R-:W-:Y:S01]  /*1ac0*/  ULEA UR7, UR5, UR7, 0xa ;  /* 0x0000000705077291 */ /* 0x000fe2000f8e503f */
[----:B------:R-:W-:Y:S01]  /*1ad0*/  CS2R R100, SRZ ;  /* 0x0000000000647805 */ /* 0x000fe2000001ff00 */
[----:B------:R-:W-:Y:S01]  /*1ae0*/  UMOV UR17, 0x40000040 ;  /* 0x4000004000117882 */ /* 0x000fe20000000000 */
[----:B------:R-:W-:Y:S01]  /*1af0*/  UMOV UR19, 0x40000040 ;  /* 0x4000004000137882 */ /* 0x000fe20000000000 */
[----:B------:R-:W-:Y:S01]  /*1b00*/  CS2R R102, SRZ ;  /* 0x0000000000667805 */ /* 0x000fe2000001ff00 */
[----:B------:R-:W-:Y:S01]  /*1b10*/  UMOV UR16, UR6 ;  /* 0x0000000600107c82 */ /* 0x000fe20008000000 */
[----:B------:R-:W-:Y:S01]  /*1b20*/  CS2R R104, SRZ ;  /* 0x0000000000687805 */ /* 0x000fe2000001ff00 */
[----:B------:R-:W-:Y:S01]  /*1b30*/  UMOV UR18, UR7 ;  /* 0x0000000700127c82 */ /* 0x000fe20008000000 */
[----:B------:R-:W-:Y:S01]  /*1b40*/  CS2R R106, SRZ ;  /* 0x00000000006a7805 */ /* 0x000fe2000001ff00 */
[----:B------:R-:W-:Y:S01]  /*1b50*/  QGMMA.64x128x32.F32.E5M2.E5M2 R24, gdesc[UR16], RZ, !UPT ;  /* 0x01e00000101879f3 */ /* 0x000fe2000c7038ff */
[----:B------:R-:W-:Y:S01]  /*1b60*/  UIADD3 UR16, UR6, 0x2, URZ ;  /* 0x0000000206107890 */ /* 0x000fe2000fffe03f */
[----:B------:R-:W-:Y:S01]  /*1b70*/  CS2R R108, SRZ ;  /* 0x00000000006c7805 */ /* 0x000fe2000001ff00 */
[----:B------:R-:W-:Y:S01]  /*1b80*/  UIADD3 UR18, UR7, 0x2, URZ ;  /* 0x0000000207127890 */ /* 0x000fe2000fffe03f */
[----:B------:R-:W-:Y:S01]  /*1b90*/  CS2R R110, SRZ ;  /* 0x00000000006e7805 */ /* 0x000fe2000001ff00 */
[----:B------:R-:W-:Y:S01]  /*1ba0*/  UMOV UR17, 0x40000040 ;  /* 0x4000004000117882 */ /* 0x000fe20000000000 */
[----:B------:R-:W-:Y:S01]  /*1bb0*/  UMOV UR19, 0x40000040 ;  /* 0x4000004000137882 */ /* 0x000fe20000000000 */
        /* <DEDUP_REMOVED lines=17> */
[----:B------:R-:W-:Y:S02]  /*1cd0*/  IMAD.MOV.U32 R147, RZ, RZ, RZ ;  /* 0x000000ffff937224 */ /* 0x000fe400078e00ff */
[----:B------:R-:W-:Y:S01]  /*1ce0*/  IMAD.MOV.U32 R149, RZ, RZ, RZ ;  /* 0x000000ffff957224 */ /* 0x000fe200078e00ff */
[----:B------:R-:W-:Y:S01]  /*1cf0*/  QGMMA.64x128x32.F32.E5M2.E5M2 R24, gdesc[UR16], R24 ;  /* 0x01e00000101879f3 */ /* 0x000fe20008703818 */
[----:B------:R-:W-:-:S02]  /*1d00*/  UIADD3 UR16, UR6, 0x4, URZ ;  /* 0x0000000406107890 */ /* 0x000fc4000fffe03f */
[----:B------:R-:W-:Y:S01]  /*1d10*/  UIADD3 UR18, UR7, 0x4, URZ ;  /* 0x0000000407127890 */ /* 0x000fe2000fffe03f */
[----:B------:R-:W-:Y:S01]  /*1d20*/  UMOV UR17, 0x40000040 ;  /* 0x4000004000117882 */ /* 0x000fe20000000000 */
[----:B------:R-:W-:-:S07]  /*1d30*/  UMOV UR19, 0x40000040 ;  /* 0x4000004000137882 */ /* 0x000fce0000000000 */
[----:B------:R-:W-:Y:S01]  /*1d40*/  QGMMA.64x128x32.F32.E5M2.E5M2 R24, gdesc[UR16], R24 ;  /* 0x01e00000101879f3 */ /* 0x000fe20008703818 */
[----:B------:R-:W-:Y:S02]  /*1d50*/  UIADD3 UR18, UR7, 0x6, URZ ;  /* 0x0000000607127890 */ /* 0x000fe4000fffe03f */
[----:B------:R-:W-:Y:S01]  /*1d60*/  UIADD3 UR16, UR6, 0x6, URZ ;  /* 0x0000000606107890 */ /* 0x000fe2000fffe03f */
[----:B------:R-:W-:Y:S01]  /*1d70*/  ULDC UR7, c[0x0][0x50c] ;  /* 0x0001430000077ab9 */ /* 0x000fe20000000800 */
[----:B------:R-:W-:Y:S01]  /*1d80*/  UMOV UR17, 0x40000040 ;  /* 0x4000004000117882 */ /* 0x000fe20000000000 */
[----:B------:R-:W-:Y:S01]  /*1d90*/  UISETP.NE.AND UP0, UPT, UR7, 0x4, UPT ;  /* 0x000000040700788c */ /* 0x000fe2000bf05270 */
[----:B------:R-:W-:Y:S01]  /*1da0*/  UMOV UR19, 0x40000040 ;  /* 0x4000004000137882 */ /* 0x000fe20000000000 */
[----:B------:R-:W-:Y:S02]  /*1db0*/  UMOV UR6, 0x4 ;  /* 0x0000000400067882 */ /* 0x000fe40000000000 */
[----:B------:R-:W-:-:S06]  /*1dc0*/  USEL UR7, URZ, 0x1, UP0 ;  /* 0x000000013f077887 */ /* 0x000fcc0008000000 */
[----:B------:R-:W-:Y:S01]  /*1dd0*/  ISETP.NE.AND P0, PT, RZ, UR7, PT ;  /* 0x00000007ff007c0c */ /* 0x000fe2000bf05270 */
[----:B------:R-:W-:-:S12]  /*1de0*/  QGMMA.64x128x32.F32.E5M2.E5M2 R24, gdesc[UR16], R24, gsb0 ;  /* 0x01e00000101879f3 */ /* 0x000fd80008003818 */
[----:B------:R-:W-:Y:S05]  /*1df0*/  @!P0 BRA `(.L_x_21) ;  /* 0x0000000400088947 */ /* 0x000fea0003800000 */
[----:B------:R-:W-:Y:S02]  /*1e00*/  WARPGROUP.DEPBAR.LE gsb0, 0x0 ;  /* 0x00008000000079c5 */ /* 0x000fe40000010000 */
[----:B------:R-:W-:-:S01]  /*1e10*/  FADD R149, RZ, R24 ;  /* 0x00000018ff957221 */ /* 0x000fc20000000000 */
[----:B------:R-:W-:Y:S01]  /*1e20*/  FADD R144, RZ, R25 ;  /* 0x00000019ff907221 */ /* 0x000fe20000000000 */
        /* <DEDUP_REMOVED lines=62> */
[----:B------:R-:W-:-:S06]  /*2210*/  UMOV UR6, URZ ;  /* 0x0000003f00067c82 */ /* 0x000fcc0008000000 */
.L_x_21:
[----:B------:R-:W-:-:S04]  /*2220*/  UIADD3 UR20, UR5, 0x1, URZ ;  /* 0x0000000105147890 */ /* 0x000fc8000fffe03f */
[----:B------:R-:W-:-:S04]  /*2230*/  UISETP.NE.AND UP0, UPT, UR20, 0x6, UPT ;  /* 0x000000061400788c */ /* 0x000fc8000bf05270 */
[----:B------:R-:W-:Y:S02]  /*2240*/  USEL UR8, URZ, 0x1, UP0 ;  /* 0x000000013f087887 */ /* 0x000fe40008000000 */
[----:B------:R-:W-:Y:S02]  /*2250*/  USEL UR20, UR20, URZ, UP0 ;  /* 0x0000003f14147287 */ /* 0x000fe40008000000 */
[----:B------:R-:W-:-:S06]  /*2260*/  ULOP3.LUT UR8, UR4, UR8, URZ, 0x3c, !UPT ;  /* 0x0000000804087292 */ /* 0x000fcc000f8e3c3f */
[----:B------:R-:W-:Y:S01]  /*2270*/  IMAD.U32 R19, RZ, RZ, UR8 ;  /* 0x00000008ff137e24 */ /* 0x000fe2000f8e00ff */
[----:B------:R-:W-:-:S06]  /*2280*/  UMOV UR8, 0x1 ;  /* 0x0000000100087882 */ /* 0x000fcc0000000000 */
.L_x_16:
[----:B------:R-:W-:-:S06]  /*2290*/  UISETP.GE.AND UP0, UPT, UR10, 0x1, UPT ;  /* 0x000000010a00788c */ /* 0x000fcc000bf06270 */
[----:B------:R-:W-:-:S13]  /*22a0*/  PLOP3.LUT P0, PT, PT, PT, UP0, 0x80, 0x0 ;  /* 0x000000000000781c */ /* 0x000fda0003f0f008 */
[----:B------:R-:W-:Y:S05]  /*22b0*/  @!P0 BRA `(.L_x_22) ;  /* 0x0000000800348947 */ /* 0x000fea0003800000 */
[----:B01----:R-:W-:Y:S01]  /*22c0*/  IMAD.U32 R16, RZ, RZ, UR10 ;  /* 0x0000000aff107e24 */ /* 0x003fe2000f8e00ff */
[----:B------:R-:W-:Y:S01]  /*22d0*/  UMOV UR24, UR5 ;  /* 0x0000000500187c82 */ /* 0x000fe20008000000 */
[----:B------:R-:W-:-:S05]  /*22e0*/  ULDC UR25, c[0x0][0x50c] ;  /* 0x0001430000197ab9 */ /* 0x000fca0000000800 */
.L_x_30:
[----:B------:R-:W-:-:S13]  /*22f0*/  ISETP.NE.AND P1, PT, R146, 0x3, PT ;  /* 0x000000039200780c */ /* 0x000fda0003f25270 */
[----:B01----:R-:W-:Y:S05]  /*2300*/  @!P1 BRA `(.L_x_23) ;  /* 0x0000000000049947 */ /* 0x003fea0003800000 */
[----:B------:R-:W-:Y:S01]  /*2310*/  BPT.TRAP 0x1 ;  /* 0x000000040000795c */ /* 0x000fe20000300000 */
.L_x_23:
[----:B------:R-:W-:Y:S01]  /*2320*/  ULEA UR16, UR20, UR9, 0x3 ;  /* 0x0000000914107291 */ /* 0x000fe2000f8e183f */
[----:B------:R-:W-:-:S08]  /*2330*/  SHF.L.U32 R17, R19, 0x1f, RZ ;  /* 0x0000001f13117819 */ /* 0x000fd000000006ff */
[----:B------:R0:W1:Y:S01]  /*2340*/  SYNCS.PHASECHK.TRANS64.TRYWAIT P0, [UR16], R17 ;  /* 0x00000011ff0075a7 */ /* 0x0000620008000150 */
[----:B------:R-:W-:Y:S05]  /*2350*/  @!P1 BRA `(.L_x_24) ;  /* 0x0000000000049947 */ /* 0x000fea0003800000 */
[----:B------:R-:W-:Y:S01]  /*2360*/  BPT.TRAP 0x1 ;  /* 0x000000040000795c */ /* 0x000fe20000300000 */
.L_x_24:
[----:B-1----:R-:W-:Y:S05]  /*2370*/  @P0 BRA `(.L_x_25) ;  /* 0x0000000000080947 */ /* 0x002fea0003800000 */
[----:B------:R-:W1:Y:S02]  /*2380*/  SYNCS.PHASECHK.TRANS64.TRYWAIT P0, [UR16], R17 ;  /* 0x00000011ff0075a7 */ /* 0x000e640008000150 */
[----:B-1----:R-:W-:Y:S05]  /*2390*/  @!P0 BRA `(.L_x_26) ;  /* 0x0000006c008c8947 */ /* 0x002fea0003800000 */
.L_x_25:
[----:B------:R-:W-:Y:S01]  /*23a0*/  UIADD3 UR16, UR9, 0x180, URZ ;  /* 0x0000018009107890 */ /* 0x000fe2000fffe03f */
[----:B------:R-:W-:Y:S01]  /*23b0*/  WARPGROUP.ARRIVE ;  /* 0x00000000000079c5 */ /* 0x000fe20000000000 */
[----:B------:R-:W-:Y:S02]  /*23c0*/  UIADD3 UR17, UR9, 0xc180, URZ ;  /* 0x0000c18009117890 */ /* 0x000fe4000fffe03f */
[----:B------:R-:W-:Y:S02]  /*23d0*/  UISETP.NE.AND UP0, UPT, UR7, URZ, UPT ;  /* 0x0000003f0700728c */ /* 0x000fe4000bf05270 */
[----:B------:R-:W-:Y:S02]  /*23e0*/  USHF.R.U32.HI UR16, URZ, 0x4, UR16 ;  /* 0x000000043f107899 */ /* 0x000fe40008011610 */
[----:B------:R-:W-:Y:S02]  /*23f0*/  USHF.R.U32.HI UR17, URZ, 0x4, UR17 ;  /* 0x000000043f117899 */ /* 0x000fe40008011611 */
[----:B------:R-:W-:-:S02]  /*2400*/  USEL UR8, UR8, URZ, !UP0 ;  /* 0x0000003f08087287 */ /* 0x000fc4000c000000 */
[----:B------:R-:W-:Y:S02]  /*2410*/  ULOP3.LUT UR16, UR16, 0x3fff, URZ, 0xc0, !UPT ;  /* 0x00003fff10107892 */ /* 0x000fe4000f8ec03f */
[----:B------:R-:W-:Y:S02]  /*2420*/  ULOP3.LUT UR17, UR17, 0x3fff, URZ, 0xc0, !UPT ;  /* 0x00003fff11117892 */ /* 0x000fe4000f8ec03f */
[----:B------:R-:W-:Y:S02]  /*2430*/  UISETP.NE.U32.AND UP0, UPT, UR8, URZ, UPT ;  /* 0x0000003f0800728c */ /* 0x000fe4000bf05070 */
[----:B------:R-:W-:Y:S02]  /*2440*/  ULOP3.LUT UR7, UR16, 0x10000, URZ, 0xfc, !UPT ;  /* 0x0001000010077892 */ /* 0x000fe4000f8efc3f */
[----:B------:R-:W-:Y:S02]  /*2450*/  ULOP3.LUT UR8, UR17, 0x10000, URZ, 0xfc, !UPT ;  /* 0x0001000011087892 */ /* 0x000fe4000f8efc3f */
[----:B------:R-:W-:-:S02]  /*2460*/  ULEA UR7, UR20, UR7, 0x9 ;  /* 0x0000000714077291 */ /* 0x000fc4000f8e483f */
[----:B------:R-:W-:Y:S01]  /*2470*/  ULEA UR8, UR20, UR8, 0xa ;  /* 0x0000000814087291 */ /* 0x000fe2000f8e503f */
[----:B------:R-:W-:Y:S01]  /*2480*/  UMOV UR17, 0x40000040 ;  /* 0x4000004000117882 */ /* 0x000fe20000000000 */
[----:B------:R-:W-:Y:S01]  /*2490*/  UMOV UR19, 0x40000040 ;  /* 0x4000004000137882 */ /* 0x000fe20000000000 */
[----:B------:R-:W-:Y:S02]  /*24a0*/  UIADD3 UR6, UR6, 0x4, URZ ;  /* 0x0000000406067890 */ /* 0x000fe4000fffe03f */
[----:B------:R-:W-:Y:S02]  /*24b0*/  UMOV UR16, UR7 ;  /* 0x0000000700107c82 */ /* 0x000fe40008000000 */
[----:B------:R-:W-:Y:S02]  /*24c0*/  UMOV UR18, UR8 ;  /* 0x0000000800127c82 */ /* 0x000fe40008000000 */
[----:B------:R-:W-:Y:S01]  /*24d0*/  QGMMA.64x128x32.F32.E5M2.E5M2 R24, gdesc[UR16], R24, UP0 ;  /* 0x01e00000101879f3 */ /* 0x000fe2000bf03818 */
[----:B------:R-:W-:-:S02]  /*24e0*/  UIADD3 UR16, UR7, 0x2, URZ ;  /* 0x0000000207107890 */ /* 0x000fc4000fffe03f */
[----:B------:R-:W-:Y:S01]  /*24f0*/  UIADD3 UR18, UR8, 0x2, URZ ;  /* 0x0000000208127890 */ /* 0x000fe2000fffe03f */
[----:B------:R-:W-:Y:S01]  /*2500*/  UMOV UR17, 0x40000040 ;  /* 0x4000004000117882 */ /* 0x000fe20000000000 */
[----:B------:R-:W-:Y:S01]  /*2510*/  UMOV UR19, 0x40000040 ;  /* 0x4000004000137882 */ /* 0x000fe20000000000 */
[----:B------:R-:W-:-:S06]  /*2520*/  UISETP.NE.AND UP0, UPT, UR6, UR25, UPT ;  /* 0x000000190600728c */ /* 0x000fcc000bf05270 */
[----:B------:R-:W-:Y:S01]  /*2530*/  QGMMA.64x128x32.F32.E5M2.E5M2 R24, gdesc[UR16], R24 ;  /* 0x01e00000101879f3 */ /* 0x000fe20008703818 */
[----:B------:R-:W-:Y:S02]  /*2540*/  UIADD3 UR16, UR7, 0x4, URZ ;  /* 0x0000000407107890 */ /* 0x000fe4000fffe03f */
[----:B------:R-:W-:Y:S01]  /*2550*/  UIADD3 UR18, UR8, 0x4, URZ ;  /* 0x0000000408127890 */ /* 0x000fe2000fffe03f */
[----:B------:R-:W-:Y:S01]  /*2560*/  UMOV UR17, 0x40000040 ;  /* 0x4000004000117882 */ /* 0x000fe20000000000 */
[----:B------:R-:W-:-:S07]  /*2570*/  UMOV UR19, 0x40000040 ;  /* 0x4000004000137882 */ /* 0x000fce0000000000 */
[----:B------:R-:W-:Y:S01]  /*2580*/  QGMMA.64x128x32.F32.E5M2.E5M2 R24, gdesc[UR16], R24 ;  /* 0x01e00000101879f3 */ /* 0x000fe20008703818 */
[----:B------:R-:W-:Y:S02]  /*2590*/  UIADD3 UR16, UR7, 0x6, URZ ;  /* 0x0000000607107890 */ /* 0x000fe4000fffe03f */
[----:B------:R-:W-:Y:S01]  /*25a0*/  UIADD3 UR18, UR8, 0x6, URZ ;  /* 0x0000000608127890 */ /* 0x000fe2000fffe03f */
[----:B------:R-:W-:Y:S01]  /*25b0*/  UMOV UR17, 0x40000040 ;  /* 0x4000004000117882 */ /* 0x000fe20000000000 */
[----:B------:R-:W-:Y:S01]  /*25c0*/  UMOV UR19, 0x40000040 ;  /* 0x4000004000137882 */ /* 0x000fe20000000000 */
[----:B------:R-:W-:-:S06]  /*25d0*/  USEL UR7, URZ, 0x1, UP0 ;  /* 0x000000013f077887 */ /* 0x000fcc0008000000 */
[----:B------:R-:W-:Y:S01]  /*25e0*/  ISETP.NE.AND P0, PT, RZ, UR7, PT ;  /* 0x00000007ff007c0c */ /* 0x000fe2000bf05270 */
[----:B------:R-:W-:Y:S03]  /*25f0*/  QGMMA.64x128x32.F32.E5M2.E5M2 R24, gdesc[UR16], R24, gsb0 ;  /* 0x01e00000101879f3 */ /* 0x000fe60008003818 */
[----:B------:R-:W-:-:S09]  /*2600*/  WARPGROUP.DEPBAR.LE gsb0, 0x1 ;  /* 0x00008000000079c5 */ /* 0x000fd20000010100 */
[----:B------:R-:W-:Y:S05]  /*2610*/  @!P0 BRA `(.L_x_27) ;  /* 0x0000000400088947 */ /* 0x000fea0003800000 */
[----:B------:R-:W-:Y:S02]  /*2620*/  WARPGROUP.DEPBAR.LE gsb0, 0x0 ;  /* 0x00008000000079c5 */ /* 0x000fe40000010000 */
[----:B------:R-:W-:-:S01]  /*2630*/  FADD R149, R24, R149 ;  /* 0x0000009518957221 */ /* 0x000fc20000000000 */
[----:B------:R-:W-:Y:S01]  /*2640*/  FADD R144, R25, R144 ;  /* 0x0000009019907221 */ /* 0x000fe20000000000 */
        /* <DEDUP_REMOVED lines=62> */
[----:B------:R-:W-:-:S06]  /*2a30*/  UMOV UR6, URZ ;  /* 0x0000003f00067c82 */ /* 0x000fcc0008000000 */
.L_x_27:
[----:B------:R-:W-:Y:S05]  /*2a40*/  @!P1 BRA `(.L_x_28) ;  /* 0x0000000000049947 */ /* 0x000fea0003800000 */
[----:B------:R-:W-:Y:S01]  /*2a50*/  BPT.TRAP 0x1 ;  /* 0x000000040000795c */ /* 0x000fe20000300000 */
.L_x_28:
[----:B------:R-:W-:Y:S01]  /*2a60*/  ULEA UR8, UR24, UR9, 0x3 ;  /* 0x0000000918087291 */ /* 0x000fe2000f8e183f */
[----:B------:R-:W-:-:S03]  /*2a70*/  ISETP.GT.U32.AND P0, PT, R7, 0x1, PT ;  /* 0x000000010700780c */ /* 0x000fc60003f04070 */
[----:B------:R-:W-:-:S04]  /*2a80*/  UIADD3 UR8, UR8, 0x30, URZ ;  /* 0x0000003008087890 */ /* 0x000fc8000fffe03f */
[----:B------:R-:W-:-:S09]  /*2a90*/  UPRMT UR8, URZ, 0x654, UR8 ;  /* 0x000006543f087896 */ /* 0x000fd20008000008 */
[----:B------:R-:W-:Y:S01]  /*2aa0*/  SYNCS.ARRIVE.TRANS64.RED.A1T0 RZ, [UR8], RZ ;  /* 0x000000ffffff79a7 */ /* 0x000fe20008100408 */
[----:B------:R-:W-:Y:S05]  /*2ab0*/  @P0 BRA `(.L_x_29) ;  /* 0x0000000000040947 */ /* 0x000fea0003800000 */
[----:B------:R-:W-:Y:S01]  /*2ac0*/  BPT.TRAP 0x1 ;  /* 0x000000040000795c */ /* 0x000fe20000300000 */
.L_x_29:
[----:B------:R-:W-:Y:S01]  /*2ad0*/  UIADD3 UR20, UR20, 0x1, URZ ;  /* 0x0000000114147890 */ /* 0x000fe2000fffe03f */
[C---:B------:R-:W-:Y:S01]  /*2ae0*/  ISETP.GT.AND P0, PT, R16.reuse, 0x1, PT ;  /* 0x000000011000780c */ /* 0x040fe20003f04270 */
[----:B------:R-:W-:Y:S01]  /*2af0*/  UIADD3 UR24, UR24, 0x1, URZ ;  /* 0x0000000118187890 */ /* 0x000fe2000fffe03f */
[----:B------:R-:W-:Y:S01]  /*2b00*/  VIADD R16, R16, 0xffffffff ;  /* 0xffffffff10107836 */ /* 0x000fe20000000000 */
[----:B------:R-:W-:Y:S02]  /*2b10*/  UISETP.NE.AND UP0, UPT, UR20, 0x6, UPT ;  /* 0x000000061400788c */ /* 0x000fe4000bf05270 */
[----:B------:R-:W-:Y:S02]  /*2b20*/  UISETP.NE.AND UP1, UPT, UR24, 0x6, UPT ;  /* 0x000000061800788c */ /* 0x000fe4000bf25270 */
[----:B------:R-:W-:Y:S02]  /*2b30*/  USEL UR8, URZ, 0x1, UP0 ;  /* 0x000000013f087887 */ /* 0x000fe40008000000 */
[----:B------:R-:W-:-:S02]  /*2b40*/  USEL UR20, UR20, URZ, UP0 ;  /* 0x0000003f14147287 */ /* 0x000fc40008000000 */
[----:B------:R-:W-:Y:S02]  /*2b50*/  USEL UR24, UR24, URZ, UP1 ;  /* 0x0000003f18187287 */ /* 0x000fe40008800000 */
[----:B------:R-:W-:Y:S01]  /*2b60*/  LOP3.LUT R19, R19, UR8, RZ, 0x3c, !PT ;  /* 0x0000000813137c12 */ /* 0x000fe2000f8e3cff */
[----:B------:R-:W-:Y:S01]  /*2b70*/  UMOV UR8, 0x1 ;  /* 0x0000000100087882 */ /* 0x000fe20000000000 */
[----:B------:R-:W-:Y:S08]  /*2b80*/  @P0 BRA `(.L_x_30) ;  /* 0xfffffff400d80947 */ /* 0x000ff0000383ffff */
.L_x_22:
[----:B------:R-:W-:Y:S01]  /*2b90*/  UISETP.NE.AND UP0, UPT, UR6, URZ, UPT ;  /* 0x0000003f0600728c */ /* 0x000fe2000bf05270 */
[----:B01----:R-:W0:Y:S01]  /*2ba0*/  LDC R16, c[0x0][0x28c] ;  /* 0x0000a300ff107b82 */ /* 0x003e220000000800 */
[----:B------:R-:W-:Y:S02]  /*2bb0*/  IMAD.U32 R17, RZ, RZ, UR23 ;  /* 0x00000017ff117e24 */ /* 0x000fe4000f8e00ff */
[----:B------:R-:W-:-:S06]  /*2bc0*/  USEL UR6, URZ, 0x1, !UP0 ;  /* 0x000000013f067887 */ /* 0x000fcc000c000000 */
[----:B------:R-:W-:-:S13]  /*2bd0*/  ISETP.NE.AND P0, PT, RZ, UR6, PT ;  /* 0x00000006ff007c0c */ /* 0x000fda000bf05270 */
[----:B------:R-:W-:Y:S05]  /*2be0*/  @!P0 BRA `(.L_x_31) ;  /* 0x0000000400048947 */ /* 0x000fea0003800000 */
[----:B------:R-:W-:Y:S02]  /*2bf0*/  WARPGROUP.DEPBAR.LE gsb0, 0x0 ;  /* 0x00008000000079c5 */ /* 0x000fe40000010000 */
[----:B------:R-:W-:Y:S01]  /*2c00*/  FADD R149, R24, R149 ;  /* 0x0000009518957221 */ /* 0x000fe20000000000 */
        /* <DEDUP_REMOVED lines=62> */
[----:B------:R-:W-:-:S07]  /*2ff0*/  FADD R22, R22, R87 ;  /* 0x0000005716167221 */ /* 0x000fce0000000000 */
.L_x_31:
[----:B0-----:R-:W-:Y:S01]  /*3000*/  ISETP.GE.AND P0, PT, R16, 0x1, PT ;  /* 0x000000011000780c */ /* 0x001fe20003f06270 */
[----:B------:R0:W-:Y:S01]  /*3010*/  SYNCS.ARRIVE.TRANS64.A1T0 RZ, [R17+UR22], RZ ;  /* 0x000000ff11ff79a7 */ /* 0x0001e20008100016 */
[----:B------:R-:W-:-:S11]  /*3020*/  WARPGROUP.DEPBAR.LE gsb0, 0x0 ;  /* 0x00008000000079c5 */ /* 0x000fd60000010000 */
[----:B------:R-:W-:Y:S05]  /*3030*/  @!P0 BRA `(.L_x_32) ;  /* 0x0000000000388947 */ /* 0x000fea0003800000 */
[----:B------:R-:W-:-:S13]  /*3040*/  ISETP.NE.AND P0, PT, R146, 0x3, PT ;  /* 0x000000039200780c */ /* 0x000fda0003f05270 */
[----:B------:R-:W-:Y:S05]  /*3050*/  @!P0 BRA `(.L_x_33) ;  /* 0x0000000000048947 */ /* 0x000fea0003800000 */
[----:B------:R-:W-:Y:S01]  /*3060*/  BPT.TRAP 0x1 ;  /* 0x000000040000795c */ /* 0x000fe20000300000 */
.L_x_33:
[----:B------:R-:W-:Y:S01]  /*3070*/  UIADD3 UR8, UR10, UR5, URZ ;  /* 0x000000050a087290 */ /* 0x000fe2000fffe03f */
[----:B------:R-:W-:-:S03]  /*3080*/  ISETP.GT.U32.AND P0, PT, R7, 0x1, PT ;  /* 0x000000010700780c */ /* 0x000fc60003f04070 */
[----:B------:R-:W-:-:S04]  /*3090*/  UIMAD.WIDE.U32 UR6, UR8, -0x55555555, URZ ;  /* 0xaaaaaaab080678a5 */ /* 0x000fc8000f8e003f */
[----:B------:R-:W-:-:S04]  /*30a0*/  USHF.R.U32.HI UR6, URZ, 0x2, UR7 ;  /* 0x000000023f067899 */ /* 0x000fc80008011607 */
[----:B------:R-:W-:-:S04]  /*30b0*/  UIMAD UR8, UR6, -0x6, UR8 ;  /* 0xfffffffa060878a4 */ /* 0x000fc8000f8e0208 */
[----:B------:R-:W-:-:S04]  /*30c0*/  ULEA UR8, UR8, UR9, 0x3 ;  /* 0x0000000908087291 */ /* 0x000fc8000f8e183f */
[----:B------:R-:W-:-:S04]  /*30d0*/  UIADD3 UR8, UR8, 0x30, URZ ;  /* 0x0000003008087890 */ /* 0x000fc8000fffe03f */
[----:B------:R-:W-:-:S09]  /*30e0*/  UPRMT UR8, URZ, 0x654, UR8 ;  /* 0x000006543f087896 */ /* 0x000fd20008000008 */
[----:B------:R-:W-:Y:S01]  /*30f0*/  SYNCS.ARRIVE.TRANS64.RED.A1T0 RZ, [UR8], RZ ;  /* 0x000000ffffff79a7 */ /* 0x000fe20008100408 */
[----:B------:R-:W-:Y:S05]  /*3100*/  @P0 BRA `(.L_x_32) ;  /* 0x0000000000040947 */ /* 0x000fea0003800000 */
[----:B------:R-:W-:Y:S01]  /*3110*/  BPT.TRAP 0x1 ;  /* 0x000000040000795c */ /* 0x000fe20000300000 */
.L_x_32:
[----:B------:R-:W-:Y:S01]  /*3120*/  SHF.L.U32 R16, R148, 0x1f, RZ ;  /* 0x0000001f94107819 */ /* 0x000fe200000006ff */
[----:B------:R-:W-:Y:S01]  /*3130*/  UIADD3 UR5, UR21, UR5, URZ ;  /* 0x0000000515057290 */ /* 0x000fe2000fffe03f */
[----:B------:R-:W1:Y:S01]  /*3140*/  LDC R32, c[0x0][0x288] ;  /* 0x0000a200ff207b82 */ /* 0x000e620000000800 */
[----:B------:R-:W-:Y:S01]  /*3150*/  UISETP.GE.U32.AND UP1, UPT, UR21, 0x6, UPT ;  /* 0x000000061500788c */ /* 0x000fe2000bf26070 */
[----:B------:R-:W-:Y:S01]  /*3160*/  IMAD.SHL.U32 R26, R11, 0x2, RZ ;  /* 0x000000020b1a7824 */ /* 0x000fe200078e00ff */
[----:B------:R-:W-:Y:S02]  /*3170*/  UISETP.GT.U32.AND UP0, UPT, UR5, 0x5, UPT ;  /* 0x000000050500788c */ /* 0x000fe4000bf04070 */
[----:B------:R-:W-:Y:S02]  /*3180*/  UIMAD.WIDE.U32 UR6, UR5, -0x55555555, URZ ;  /* 0xaaaaaaab050678a5 */ /* 0x000fe4000f8e003f */
[----:B------:R-:W-:Y:S01]  /*3190*/  UISETP.LT.U32.AND UP0, UPT, UR21, 0x6, UP0 ;  /* 0x000000061500788c */ /* 0x000fe20008701070 */
[----:B------:R-:W2:Y:S01]  /*31a0*/  SYNCS.PHASECHK.TRANS64.TRYWAIT P0, [UR11+0x8], R16 ;  /* 0x00000810ff0075a7 */ /* 0x000ea2000800014b */
[----:B------:R-:W-:Y:S01]  /*31b0*/  USHF.R.U32.HI UR6, URZ, 0x2, UR7 ;  /* 0x000000023f067899 */ /* 0x000fe20008011607 */
[----:B------:R-:W-:Y:S01]  /*31c0*/  SHF.R.S32.HI R27, RZ, 0x1f, R26 ;  /* 0x0000001fff1b7819 */ /* 0x000fe2000001141a */
[----:B------:R-:W-:-:S02]  /*31d0*/  USEL UR8, URZ, 0x1, !UP0 ;  /* 0x000000013f087887 */ /* 0x000fc4000c000000 */
[----:B------:R-:W-:Y:S02]  /*31e0*/  UIMAD UR5, UR6, -0x6, UR5 ;  /* 0xfffffffa060578a4 */ /* 0x000fe4000f8e0205 */
[----:B------:R-:W-:-:S04]  /*31f0*/  ULOP3.LUT UR4, UR4, UR8, URZ, 0x3c, !UPT ;  /* 0x0000000804047292 */ /* 0x000fc8000f8e3c3f */
[----:B------:R-:W-:Y:S01]  /*3200*/  @UP1 ULOP3.LUT UR4, UR4, 0x1, UR6, 0x78, !UPT ;  /* 0x0000000104041892 */ /* 0x000fe2000f8e7806 */
[----:B-12---:R-:W-:Y:S11]  /*3210*/  @!P0 BRA `(.L_x_34) ;  /* 0x0000006000048947 */ /* 0x006ff60003800000 */
.L_x_194:
[----:B------:R-:W-:Y:S01]  /*3220*/  IMAD.SHL.U32 R28, R6, 0x40, RZ ;  /* 0x00000040061c7824 */ /* 0x000fe200078e00ff */
[----:B------:R-:W-:Y:S01]  /*3230*/  ULDC UR8, c[0x0][0x284] ;  /* 0x0000a10000087ab9 */ /* 0x000fe20000000800 */
[----:B------:R-:W-:Y:S01]  /*3240*/  IMAD.SHL.U32 R29, R5, 0x80, RZ ;  /* 0x00000080051d7824 */ /* 0x000fe200078e00ff */
[----:B------:R-:W-:Y:S01]  /*3250*/  SHF.R.S32.HI R34, RZ, 0x1f, R4 ;  /* 0x0000001fff227819 */ /* 0x000fe20000011404 */
[----:B------:R-:W-:Y:S01]  /*3260*/  ULDC.64 UR6, c[0x0][0x5d0] ;  /* 0x0001740000067ab9 */ /* 0x000fe20000000a00 */
[----:B------:R-:W-:Y:S01]  /*3270*/  ISETP.GE.AND P0, PT, R28, UR8, PT ;  /* 0x000000081c007c0c */ /* 0x000fe2000bf06270 */
[----:B0-----:R-:W-:Y:S01]  /*3280*/  IMAD.WIDE.U32 R16, R4, UR6, R26 ;  /* 0x0000000604107c25 */ /* 0x001fe2000f8e001a */
[----:B------:R-:W-:Y:S02]  /*3290*/  SHF.R.S32.HI R33, RZ, 0x1f, R29 ;  /* 0x0000001fff217819 */ /* 0x000fe4000001141d */
[C---:B------:R-:W-:Y:S01]  /*32a0*/  ISETP.GE.OR P0, PT, R29.reuse, R32, P0 ;  /* 0x000000201d00720c */ /* 0x040fe20000706670 */
[----:B------:R-:W-:Y:S01]  /*32b0*/  IMAD R5, R34, UR6, RZ ;  /* 0x0000000622057c24 */ /* 0x000fe2000f8e02ff */
[----:B------:R-:W-:-:S03]  /*32c0*/  IADD3 R16, P1, R29, R16, RZ ;  /* 0x000000101d107210 */ /* 0x000fc60007f3e0ff */
[----:B------:R-:W-:-:S05]  /*32d0*/  IMAD R5, R4, UR7, R5 ;  /* 0x0000000704057c24 */ /* 0x000fca000f8e0205 */
[----:B------:R-:W-:-:S03]  /*32e0*/  IADD3.X R17, R33, R17, R5, P1, !PT ;  /* 0x0000001121117210 */ /* 0x000fc60000ffe405 */
[----:B------:R-:W-:Y:S05]  /*32f0*/  @P0 BRA `(.L_x_35) ;  /* 0x0000004400b80947 */ /* 0x000fea0003800000 */
[----:B------:R-:W0:Y:S01]  /*3300*/  LDC.64 R30, c[0x0][0x5c8] ;  /* 0x00017200ff1e7b82 */ /* 0x000e220000000a00 */
[----:B------:R-:W-:Y:S01]  /*3310*/  IMAD.WIDE R24, R6, 0x40, R14 ;  /* 0x0000004006187825 */ /* 0x000fe200078e020e */
[----:B------:R-:W-:Y:S01]  /*3320*/  ULDC.64 UR6, c[0x0][0x5c0] ;  /* 0x0001700000067ab9 */ /* 0x000fe20000000a00 */
[----:B------:R-:W-:Y:S02]  /*3330*/  BSSY B0, `(.L_x_35) ;  /* 0x000046a000007945 */ /* 0x000fe40003800000 */
[----:B------:R-:W-:-:S04]  /*3340*/  IMAD R6, R11, -0x2, R32 ;  /* 0xfffffffe0b067824 */ /* 0x000fc800078e0220 */
[----:B------:R-:W-:Y:S02]  /*3350*/  IMAD.IADD R6, R6, 0x1, -R29 ;  /* 0x0000000106067824 */ /* 0x000fe400078e0a1d */
[-C--:B0-----:R-:W-:Y:S02]  /*3360*/  IMAD R5, R25, R30.reuse, RZ ;  /* 0x0000001e19057224 */ /* 0x081fe400078e02ff */
[----:B------:R-:W-:-:S04]  /*3370*/  IMAD.WIDE.U32 R16, R24, R30, R16 ;  /* 0x0000001e18107225 */ /* 0x000fc800078e0010 */
[----:B------:R-:W-:Y:S01]  /*3380*/  IMAD R19, R24, R31, R5 ;  /* 0x0000001f18137224 */ /* 0x000fe200078e0205 */
[----:B------:R-:W-:Y:S02]  /*3390*/  LEA R5, P0, R30, R16, 0x3 ;  /* 0x000000101e057211 */ /* 0x000fe400078018ff */
[----:B------:R-:W-:Y:S01]  /*33a0*/  IADD3 R18, P1, R16, UR6, RZ ;  /* 0x0000000610127c10 */ /* 0x000fe2000ff3e0ff */
[----:B------:R-:W-:Y:S01]  /*33b0*/  IMAD.IADD R19, R17, 0x1, R19 ;  /* 0x0000000111137824 */ /* 0x000fe200078e0213 */
[----:B------:R-:W-:-:S04]  /*33c0*/  IADD3 R16, P3, R5, UR6, RZ ;  /* 0x0000000605107c10 */ /* 0x000fc8000ff7e0ff */
[----:B------:R-:W-:Y:S01]  /*33d0*/  LEA.HI.X R5, R30, R19, R31, 0x3, P0 ;  /* 0x000000131e057211 */ /* 0x000fe200000f1c1f */
[----:B------:R-:W-:Y:S01]  /*33e0*/  IMAD.IADD R30, R13, 0x1, -R28 ;  /* 0x000000010d1e7824 */ /* 0x000fe200078e0a1c */
[----:B-----5:R-:W-:Y:S02]  /*33f0*/  FSETP.NEU.AND P0, PT, R12, RZ, PT ;  /* 0x000000ff0c00720b */ /* 0x020fe40003f0d000 */
[----:B------:R-:W-:Y:S02]  /*3400*/  IADD3.X R19, R19, UR7, RZ, P1, !PT ;  /* 0x0000000713137c10 */ /* 0x000fe40008ffe4ff */
[----:B------:R-:W-:-:S09]  /*3410*/  IADD3.X R17, R5, UR7, RZ, P3, !PT ;  /* 0x0000000705117c10 */ /* 0x000fd20009ffe4ff */
[----:B------:R-:W-:Y:S05]  /*3420*/  @!P0 BRA `(.L_x_36) ;  /* 0x0000003400608947 */ /* 0x000fea0003800000 */
[----:B------:R-:W-:Y:S01]  /*3430*/  ULDC.64 UR6, c[0x0][0x5b8] ;  /* 0x00016e0000067ab9 */ /* 0x000fe20000000a00 */
[----:B------:R-:W-:Y:S01]  /*3440*/  ULDC.64 UR16, c[0x0][0x5a8] ;  /* 0x00016a0000107ab9 */ /* 0x000fe20000000a00 */
[----:B------:R-:W-:Y:S01]  /*3450*/  IMAD.WIDE.U32 R26, R4, UR6, R26 ;  /* 0x00000006041a7c25 */ /* 0x000fe2000f8e001a */
[----:B------:R-:W-:Y:S01]  /*3460*/  BSSY B1, `(.L_x_37) ;  /* 0x0000010000017945 */ /* 0x000fe20003800000 */
[----:B------:R-:W-:Y:S02]  /*3470*/  PRMT R28, RZ, 0x7610, R28 ;  /* 0x00007610ff1c7816 */ /* 0x000fe4000000001c */
[----:B------:R-:W-:Y:S01]  /*3480*/  IMAD R5, R34, UR6, RZ ;  /* 0x0000000622057c24 */ /* 0x000fe2000f8e02ff */
[----:B------:R-:W-:-:S03]  /*3490*/  IADD3 R26, P0, R29, R26, RZ ;  /* 0x0000001a1d1a7210 */ /* 0x000fc60007f1e0ff */
[----:B------:R-:W-:Y:S01]  /*34a0*/  IMAD R5, R4, UR7, R5 ;  /* 0x0000000704057c24 */ /* 0x000fe2000f8e0205 */
[----:B------:R-:W-:Y:S02]  /*34b0*/  ULDC.64 UR6, c[0x0][0x5b0] ;  /* 0x00016c0000067ab9 */ /* 0x000fe40000000a00 */
[----:B------:R-:W-:Y:S02]  /*34c0*/  IMAD R29, R25, UR6, RZ ;  /* 0x00000006191d7c24 */ /* 0x000fe4000f8e02ff */
[----:B------:R-:W-:Y:S02]  /*34d0*/  IADD3.X R27, R33, R27, R5, P0, !PT ;  /* 0x0000001b211b7210 */ /* 0x000fe400007fe405 */
[----:B------:R-:W-:Y:S01]  /*34e0*/  ISETP.GE.AND P0, PT, R30, 0x1, PT ;  /* 0x000000011e00780c */ /* 0x000fe20003f06270 */
[C---:B------:R-:W-:Y:S02]  /*34f0*/  IMAD R29, R24.reuse, UR7, R29 ;  /* 0x00000007181d7c24 */ /* 0x040fe4000f8e021d */
[----:B------:R-:W-:Y:S01]  /*3500*/  IMAD.WIDE.U32 R4, R24, UR6, R26 ;  /* 0x0000000618047c25 */ /* 0x000fe2000f8e001a */
[----:B------:R-:W-:-:S02]  /*3510*/  ISETP.LT.OR P4, PT, R6, 0x1, !P0 ;  /* 0x000000010600780c */ /* 0x000fc40004781670 */
[----:B------:R-:W-:-:S04]  /*3520*/  IADD3 R4, P1, R4, UR16, RZ ;  /* 0x0000001004047c10 */ /* 0x000fc8000ff3e0ff */
[----:B------:R-:W-:-:S07]  /*3530*/  IADD3.X R5, R5, UR17, R29, P1, !PT ;  /* 0x0000001105057c10 */ /* 0x000fce0008ffe41d */
[----:B------:R-:W-:Y:S05]  /*3540*/  @P4 BRA `(.L_x_38) ;  /* 0x0000000000044947 */ /* 0x000fea0003800000 */
[----:B------:R0:W5:Y:S02]  /*3550*/  LDG.E.U8 R28, desc[UR14][R4.64] ;  /* 0x0000000e041c7981 */ /* 0x000164000c1e1100 */
.L_x_38:
[----:B------:R-:W-:Y:S05]  /*3560*/  BSYNC B1 ;  /* 0x0000000000017941 */ /* 0x000fea0003800000 */
.L_x_37:
[----:B-----5:R-:W-:Y:S01]  /*3570*/  LOP3.LUT R28, R28, 0xff, RZ, 0xc0, !PT ;  /* 0x000000ff1c1c7812 */ /* 0x020fe200078ec0ff */
[----:B------:R-:W-:Y:S01]  /*3580*/  BSSY B1, `(.L_x_39) ;  /* 0x000000b000017945 */ /* 0x000fe20003800000 */
[----:B------:R-:W-:Y:S02]  /*3590*/  ISETP.LT.OR P3, PT, R6, 0x2, !P0 ;  /* 0x000000020600780c */ /* 0x000fe40004761670 */
[----:B------:R-:W-:-:S05]  /*35a0*/  F2FP.F16.E5M2.UNPACK_B R28, R28 ;  /* 0x0000001cff1c723e */ /* 0x000fca00020004ff */
[----:B------:R-:W-:-:S05]  /*35b0*/  HADD2.F32 R29, -RZ, R28.H0_H0 ;  /* 0x2000001cff1d7230 */ /* 0x000fca0000004100 */
[----:B------:R-:W-:-:S04]  /*35c0*/  FMUL R28, R29, R12 ;  /* 0x0000000c1d1c7220 */ /* 0x000fc80000400000 */
[----:B------:R-:W-:-:S05]  /*35d0*/  FFMA R28, R149, R10, R28 ;  /* 0x0000000a951c7223 */ /* 0x000fca000000001c */
[----:B------:R-:W-:Y:S02]  /*35e0*/  F2FP.SATFINITE.E5M2.F32.PACK_AB_MERGE_C R29, RZ, R28, RZ ;  /* 0x0000001cff1d723e */ /* 0x000fe400048060ff */
[----:B------:R-:W-:-:S03]  /*35f0*/  PRMT R28, RZ, 0x7610, R28 ;  /* 0x00007610ff1c7816 */ /* 0x000fc6000000001c */
[----:B------:R1:W-:Y:S01]  /*3600*/  @!P4 STG.E.U8 desc[UR14][R18.64], R29 ;  /* 0x0000001d1200c986 */ /* 0x0003e2000c10110e */
[----:B------:R-:W-:Y:S05]  /*3610*/  @P3 BRA `(.L_x_40) ;  /* 0x0000000000043947 */ /* 0x000fea0003800000 */
[----:B------:R2:W5:Y:S02]  /*3620*/  LDG.E.U8 R28, desc[UR14][R4.64+0x1] ;  /* 0x0000010e041c7981 */ /* 0x000564000c1e1100 */
.L_x_40:
[----:B------:R-:W-:Y:S05]  /*3630*/  BSYNC B1 ;  /* 0x0000000000017941 */ /* 0x000fea0003800000 */
.L_x_39:
[----:B-----5:R-:W-:Y:S01]  /*3640*/  LOP3.LUT R28, R28, 0xff, RZ, 0xc0, !PT ;  /* 0x000000ff1c1c7812 */ /* 0x020fe200078ec0ff */
[----:B------:R-:W-:Y:S01]  /*3650*/  BSSY B1, `(.L_x_41) ;  /* 0x0000013000017945 */ /* 0x000fe20003800000 */
[----:B------:R-:W-:Y:S02]  /*3660*/  IADD3 R31, P1, R24, 0x8, RZ ;  /* 0x00000008181f7810 */ /* 0x000fe40007f3e0ff */
[----:B------:R-:W-:-:S03]  /*3670*/  F2FP.F16.E5M2.UNPACK_B R28, R28 ;  /* 0x0000001cff1c723e */ /* 0x000fc600020004ff */
[----:B------:R-:W-:Y:S01]  /*3680*/  IMAD.X R24, RZ, RZ, R25, P1 ;  /* 0x000000ffff187224 */ /* 0x000fe200008e0619 */
[----:B------:R-:W-:Y:S01]  /*3690*/  ISETP.GE.AND P1, PT, R30, 0x9, PT ;  /* 0x000000091e00780c */ /* 0x000fe20003f26270 */
[----:B-1----:R-:W-:Y:S02]  /*36a0*/  HADD2.F32 R29, -RZ, R28.H0_H0 ;  /* 0x2000001cff1d7230 */ /* 0x002fe40000004100 */
[----:B------:R-:W-:Y:S01]  /*36b0*/  IMAD R24, R24, UR6, RZ ;  /* 0x0000000618187c24 */ /* 0x000fe2000f8e02ff */
[----:B------:R-:W-:Y:S01]  /*36c0*/  ISETP.LT.OR P5, PT, R6, 0x1, !P1 ;  /* 0x000000010600780c */ /* 0x000fe20004fa1670 */
[----:B------:R-:W-:-:S04]  /*36d0*/  IMAD.WIDE.U32 R26, R31, UR6, R26 ;  /* 0x000000061f1a7c25 */ /* 0x000fc8000f8e001a */
[----:B------:R-:W-:Y:S01]  /*36e0*/  FMUL R29, R29, R12 ;  /* 0x0000000c1d1d7220 */ /* 0x000fe20000400000 */
[----:B------:R-:W-:-:S03]  /*36f0*/  IMAD R31, R31, UR7, R24 ;  /* 0x000000071f1f7c24 */ /* 0x000fc6000f8e0218 */
[----:B------:R-:W-:Y:S01]  /*3700*/  FFMA R29, R144, R10, R29 ;  /* 0x0000000a901d7223 */ /* 0x000fe2000000001d */
[----:B------:R-:W-:Y:S02]  /*3710*/  IADD3 R24, P4, R26, UR16, RZ ;  /* 0x000000101a187c10 */ /* 0x000fe4000ff9e0ff */
[----:B------:R-:W-:Y:S02]  /*3720*/  PRMT R26, RZ, 0x7610, R26 ;  /* 0x00007610ff1a7816 */ /* 0x000fe4000000001a */
[----:B------:R-:W-:Y:S02]  /*3730*/  F2FP.SATFINITE.E5M2.F32.PACK_AB_MERGE_C R29, RZ, R29, RZ ;  /* 0x0000001dff1d723e */ /* 0x000fe400048060ff */
[----:B------:R-:W-:-:S03]  /*3740*/  IADD3.X R25, R27, UR17, R31, P4, !PT ;  /* 0x000000111b197c10 */ /* 0x000fc6000a7fe41f */
[----:B------:R1:W-:Y:S01]  /*3750*/  @!P3 STG.E.U8 desc[UR14][R18.64+0x1], R29 ;  /* 0x0000011d1200b986 */ /* 0x0003e2000c10110e */
[----:B------:R-:W-:Y:S05]  /*3760*/  @P5 BRA `(.L_x_42) ;  /* 0x0000000000045947 */ /* 0x000fea0003800000 */
[----:B------:R3:W5:Y:S02]  /*3770*/  LDG.E.U8 R26, desc[UR14][R24.64] ;  /* 0x0000000e181a7981 */ /* 0x000764000c1e1100 */
.L_x_42:
[----:B------:R-:W-:Y:S05]  /*3780*/  BSYNC B1 ;  /* 0x0000000000017941 */ /* 0x000fea0003800000 */
.L_x_41:
        /* <DEDUP_REMOVED lines=12> */
.L_x_44:
[----:B------:R-:W-:Y:S05]  /*3850*/  BSYNC B1 ;  /* 0x0000000000017941 */ /* 0x000fea0003800000 */
.L_x_43:
[----:B-----5:R-:W-:Y:S01]  /*3860*/  LOP3.LUT R26, R26, 0xff, RZ, 0xc0, !PT ;  /* 0x000000ff1a1a7812 */ /* 0x020fe200078ec0ff */
[----:B------:R-:W-:Y:S01]  /*3870*/  BSSY B1, `(.L_x_45) ;  /* 0x000000b000017945 */ /* 0x000fe20003800000 */
[----:B------:R-:W-:Y:S02]  /*3880*/  ISETP.LT.OR P4, PT, R6, 0x9, !P0 ;  /* 0x000000090600780c */ /* 0x000fe40004781670 */
[----:B------:R-:W-:-:S05]  /*3890*/  F2FP.F16.E5M2.UNPACK_B R26, R26 ;  /* 0x0000001aff1a723e */ /* 0x000fca00020004ff */
[----:B----4-:R-:W-:Y:S01]  /*38a0*/  HADD2.F32 R27, -RZ, R26.H0_H0 ;  /* 0x2000001aff1b7230 */ /* 0x010fe20000004100 */
[----:B------:R-:W-:-:S04]  /*38b0*/  PRMT R26, RZ, 0x7610, R26 ;  /* 0x00007610ff1a7816 */ /* 0x000fc8000000001a */
[----:B------:R-:W-:-:S04]  /*38c0*/  FMUL R27, R27, R12 ;  /* 0x0000000c1b1b7220 */ /* 0x000fc80000400000 */
[----:B------:R-:W-:-:S05]  /*38d0*/  FFMA R27, R142, R10, R27 ;  /* 0x0000000a8e1b7223 */ /* 0x000fca000000001b */
[----:B------:R-:W-:-:S05]  /*38e0*/  F2FP.SATFINITE.E5M2.F32.PACK_AB_MERGE_C R27, RZ, R27, RZ ;  /* 0x0000001bff1b723e */ /* 0x000fca00048060ff */
[----:B------:R4:W-:Y:S01]  /*38f0*/  @!P3 STG.E.U8 desc[UR14][R16.64+0x1], R27 ;  /* 0x0000011b1000b986 */ /* 0x0009e2000c10110e */
[----:B------:R-:W-:Y:S05]  /*3900*/  @P4 BRA `(.L_x_46) ;  /* 0x0000000000044947 */ /* 0x000fea0003800000 */
[----:B------:R0:W5:Y:S02]  /*3910*/  LDG.E.U8 R26, desc[UR14][R4.64+0x8] ;  /* 0x0000080e041a7981 */ /* 0x000164000c1e1100 */
.L_x_46:
[----:B------:R-:W-:Y:S05]  /*3920*/  BSYNC B1 ;  /* 0x0000000000017941 */ /* 0x000fea0003800000 */
.L_x_45:
[----:B-----5:R-:W-:Y:S01]  /*3930*/  LOP3.LUT R26, R26, 0xff, RZ, 0xc0, !PT ;  /* 0x000000ff1a1a7812 */ /* 0x020fe200078ec0ff */
[----:B------:R-:W-:Y:S01]  /*3940*/  BSSY B1, `(.L_x_47) ;  /* 0x000000b000017945 */ /* 0x000fe20003800000 */
[----:B------:R-:W-:Y:S02]  /*3950*/  ISETP.LT.OR P3, PT, R6, 0xa, !P0 ;  /* 0x0000000a0600780c */ /* 0x000fe40004761670 */
[----:B------:R-:W-:-:S05]  /*3960*/  F2FP.F16.E5M2.UNPACK_B R26, R26 ;  /* 0x0000001aff1a723e */ /* 0x000fca00020004ff */
[----:B----4-:R-:W-:-:S05]  /*3970*/  HADD2.F32 R27, -RZ, R26.H0_H0 ;  /* 0x2000001aff1b7230 */ /* 0x010fca0000004100 */
[----:B------:R-:W-:-:S04]  /*3980*/  FMUL R26, R27, R12 ;  /* 0x0000000c1b1a7220 */ /* 0x000fc80000400000 */
[----:B------:R-:W-:-:S05]  /*3990*/  FFMA R26, R145, R10, R26 ;  /* 0x0000000a911a7223 */ /* 0x000fca000000001a */
[----:B------:R-:W-:Y:S02]  /*39a0*/  F2FP.SATFINITE.E5M2.F32.PACK_AB_MERGE_C R27, RZ, R26, RZ ;  /* 0x0000001aff1b723e */ /* 0x000fe400048060ff */
[----:B------:R-:W-:-:S03]  /*39b0*/  PRMT R26, RZ, 0x7610, R26 ;  /* 0x00007610ff1a7816 */ /* 0x000fc6000000001a */
[----:B------:R4:W-:Y:S01]  /*39c0*/  @!P4 STG.E.U8 desc[UR14][R18.64+0x8], R27 ;  /* 0x0000081b1200c986 */ /* 0x0009e2000c10110e */
[----:B------:R-:W-:Y:S05]  /*39d0*/  @P3 BRA `(.L_x_48) ;  /* 0x0000000000043947 */ /* 0x000fea0003800000 */
[----:B------:R0:W5:Y:S02]  /*39e0*/  LDG.E.U8 R26, desc[UR14][R4.64+0x9] ;  /* 0x0000090e041a7981 */ /* 0x000164000c1e1100 */
.L_x_48:
[----:B------:R-:W-:Y:S05]  /*39f0*/  BSYNC B1 ;  /* 0x0000000000017941 */ /* 0x000fea0003800000 */
.L_x_47:
        /* <DEDUP_REMOVED lines=12> */
.L_x_50:
[----:B------:R-:W-:Y:S05]  /*3ac0*/  BSYNC B1 ;  /* 0x0000000000017941 */ /* 0x000fea0003800000 */
.L_x_49:
        /* <DEDUP_REMOVED lines=12> */
.L_x_52:
[----:B------:R-:W-:Y:S05]  /*3b90*/  BSYNC B1 ;  /* 0x0000000000017941 */ /* 0x000fea0003800000 */
.L_x_51:
        /* <DEDUP_REMOVED lines=12> */
.L_x_54:
[----:B------:R-:W-:Y:S05]  /*3c60*/  BSYNC B1 ;  /* 0x0000000000017941 */ /* 0x000fea0003800000 */
.L_x_53:
        /* <DEDUP_REMOVED lines=12> */
.L_x_56:
[----:B------:R-:W-:Y:S05]  /*3d30*/  BSYNC B1 ;  /* 0x0000000000017941 */ /* 0x000fea0003800000 */
.L_x_55:
        /* <DEDUP_REMOVED lines=12> */
.L_x_58:
[----:B------:R-:W-:Y:S05]  /*3e00*/  BSYNC B1 ;  /* 0x0000000000017941 */ /* 0x000fea0003800000 */
.L_x_57:
        /* <DEDUP_REMOVED lines=12> */
.L_x_60:
[----:B------:R-:W-:Y:S05]  /*3ed0*/  BSYNC B1 ;  /* 0x0000000000017941 */ /* 0x000fea0003800000 */
.L_x_59:
        /* <DEDUP_REMOVED lines=12> */
.L_x_62:
[----:B------:R-:W-:Y:S05]  /*3fa0*/  BSYNC B1 ;  /* 0x0000000000017941 */ /* 0x000fea0003800000 */
.L_x_61:
        /* <DEDUP_REMOVED lines=12> */
.L_x_64:
[----:B------:R-:W-:Y:S05]  /*4070*/  BSYNC B1 ;  /* 0x0000000000017941 */ /* 0x000fea0003800000 */
.L_x_63:
        /* <DEDUP_REMOVED lines=12> */
.L_x_66:
[----:B------:R-:W-:Y:S05]  /*4140*/  BSYNC B1 ;  /* 0x0000000000017941 */ /* 0x000fea0003800000 */
.L_x_65:
        /* <DEDUP_REMOVED lines=12> */
.L_x_68:
[----:B------:R-:W-:Y:S05]  /*4210*/  BSYNC B1 ;  /* 0x0000000000017941 */ /* 0x000fea0003800000 */
.L_x_67:
        /* <DEDUP_REMOVED lines=12> */
.L_x_70:
[----:B------:R-:W-:Y:S05]  /*42e0*/  BSYNC B1 ;  /* 0x0000000000017941 */ /* 0x000fea0003800000 */
.L_x_69:
        /* <DEDUP_REMOVED lines=12> */
.L_x_72:
[----:B------:R-:W-:Y:S05]  /*43b0*/  BSYNC B1 ;  /* 0x0000000000017941 */ /* 0x000fea0003800000 */
.L_x_71:
        /* <DEDUP_REMOVED lines=12> */
.L_x_74:
[----:B------:R-:W-:Y:S05]  /*4480*/  BSYNC B1 ;  /* 0x0000000000017941 */ /* 0x000fea0003800000 */
.L_x_73:
        /* <DEDUP_REMOVED lines=12> */
.L_x_76:
[----:B------:R-:W-:Y:S05]  /*4550*/  BSYNC B1 ;  /* 0x0000000000017941 */ /* 0x000fea0003800000 */
.L_x_75:
        /* <DEDUP_REMOVED lines=12> */
.L_x_78:
[----:B------:R-:W-:Y:S05]  /*4620*/  BSYNC B1 ;  /* 0x0000000000017941 */ /* 0x000fea0003800000 */
.L_x_77:
        /* <DEDUP_REMOVED lines=12> */
.L_x_80:
[----:B------:R-:W-:Y:S05]  /*46f0*/  BSYNC B1 ;  /* 0x0000000000017941 */ /* 0x000fea0003800000 */
.L_x_79:
        /* <DEDUP_REMOVED lines=12> */
.L_x_82:
[----:B------:R-:W-:Y:S05]  /*47c0*/  BSYNC B1 ;  /* 0x0000000000017941 */ /* 0x000fea0003800000 */
.L_x_81:
        /* <DEDUP_REMOVED lines=12> */
.L_x_84:
[----:B------:R-:W-:Y:S05]  /*4890*/  BSYNC B1 ;  /* 0x0000000000017941 */ /* 0x000fea0003800000 */
.L_x_83:
        /* <DEDUP_REMOVED lines=12> */
.L_x_86:
[----:B------:R-:W-:Y:S05]  /*4960*/  BSYNC B1 ;  /* 0x0000000000017941 */ /* 0x000fea0003800000 */
.L_x_85:
        /* <DEDUP_REMOVED lines=12> */
.L_x_88:
[----:B------:R-:W-:Y:S05]  /*4a30*/  BSYNC B1 ;  /* 0x0000000000017941 */ /* 0x000fea0003800000 */
.L_x_87:
        /* <DEDUP_REMOVED lines=12> */
.L_x_90:
[----:B------:R-:W-:Y:S05]  /*4b00*/  BSYNC B1 ;  /* 0x0000000000017941 */ /* 0x000fea0003800000 */
.L_x_89:
        /* <DEDUP_REMOVED lines=12> */
.L_x_92:
[----:B------:R-:W-:Y:S05]  /*4bd0*/  BSYNC B1 ;  /* 0x0000000000017941 */ /* 0x000fea0003800000 */
.L_x_91:
        /* <DEDUP_REMOVED lines=12> */
.L_x_94:
[----:B------:R-:W-:Y:S05]  /*4ca0*/  BSYNC B1 ;  /* 0x0000000000017941 */ /* 0x000fea0003800000 */
.L_x_93:
        /* <DEDUP_REMOVED lines=12> */
.L_x_96:
[----:B------:R-:W-:Y:S05]  /*4d70*/  BSYNC B1 ;  /* 0x0000000000017941 */ /* 0x000fea0003800000 */
.L_x_95:
        /* <DEDUP_REMOVED lines=12> */
.L_x_98:
[----:B------:R-:W-:Y:S05]  /*4e40*/  BSYNC B1 ;  /* 0x0000000000017941 */ /* 0x000fea0003800000 */
.L_x_97:
        /* <DEDUP_REMOVED lines=12> */
.L_x_100:
[----:B------:R-:W-:Y:S05]  /*4f10*/  BSYNC B1 ;  /* 0x0000000000017941 */ /* 0x000fea0003800000 */
.L_x_99:
        /* <DEDUP_REMOVED lines=12> */
.L_x_102:
[----:B------:R-:W-:Y:S05]  /*4fe0*/  BSYNC B1 ;  /* 0x0000000000017941 */ /* 0x000fea0003800000 */
.L_x_101:
        /* <DEDUP_REMOVED lines=12> */
.L_x_104:
[----:B------:R-:W-:Y:S05]  /*50b0*/  BSYNC B1 ;  /* 0x0000000000017941 */ /* 0x000fea0003800000 */
.L_x_103:
        /* <DEDUP_REMOVED lines=12> */
.L_x_106:
[----:B------:R-:W-:Y:S05]  /*5180*/  BSYNC B1 ;  /* 0x0000000000017941 */ /* 0x000fea0003800000 */
.L_x_105:
        /* <DEDUP_REMOVED lines=12> */
.L_x_108:
[----:B------:R-:W-:Y:S05]  /*5250*/  BSYNC B1 ;  /* 0x0000000000017941 */ /* 0x000fea0003800000 */
.L_x_107:
        /* <DEDUP_REMOVED lines=12> */
.L_x_110:
[----:B------:R-:W-:Y:S05]  /*5320*/  BSYNC B1 ;  /* 0x0000000000017941 */ /* 0x000fea0003800000 */
.L_x_109:
        /* <DEDUP_REMOVED lines=12> */
.L_x_112:
[----:B------:R-:W-:Y:S05]  /*53f0*/  BSYNC B1 ;  /* 0x0000000000017941 */ /* 0x000fea0003800000 */
.L_x_111:
        /* <DEDUP_REMOVED lines=12> */
.L_x_114:
[----:B------:R-:W-:Y:S05]  /*54c0*/  BSYNC B1 ;  /* 0x0000000000017941 */ /* 0x000fea0003800000 */
.L_x_113:
        /* <DEDUP_REMOVED lines=12> */
.L_x_116:
[----:B------:R-:W-:Y:S05]  /*5590*/  BSYNC B1 ;  /* 0x0000000000017941 */ /* 0x000fea0003800000 */
.L_x_115:
        /* <DEDUP_REMOVED lines=12> */
.L_x_118:
[----:B------:R-:W-:Y:S05]  /*5660*/  BSYNC B1 ;  /* 0x0000000000017941 */ /* 0x000fea0003800000 */
.L_x_117:
        /* <DEDUP_REMOVED lines=12> */
.L_x_120:
[----:B------:R-:W-:Y:S05]  /*5730*/  BSYNC B1 ;  /* 0x0000000000017941 */ /* 0x000fea0003800000 */
.L_x_119:
        /* <DEDUP_REMOVED lines=12> */
.L_x_122:
[----:B------:R-:W-:Y:S05]  /*5800*/  BSYNC B1 ;  /* 0x0000000000017941 */ /* 0x000fea0003800000 */
.L_x_121:
        /* <DEDUP_REMOVED lines=12> */
.L_x_124:
[----:B------:R-:W-:Y:S05]  /*58d0*/  BSYNC B1 ;  /* 0x0000000000017941 */ /* 0x000fea0003800000 */
.L_x_123:
        /* <DEDUP_REMOVED lines=12> */
.L_x_126:
[----:B------:R-:W-:Y:S05]  /*59a0*/  BSYNC B1 ;  /* 0x0000000000017941 */ /* 0x000fea0003800000 */
.L_x_125:
        /* <DEDUP_REMOVED lines=12> */
.L_x_128:
[----:B------:R-:W-:Y:S05]  /*5a70*/  BSYNC B1 ;  /* 0x0000000000017941 */ /* 0x000fea0003800000 */
.L_x_127:
        /* <DEDUP_REMOVED lines=12> */
.L_x_130:
[----:B------:R-:W-:Y:S05]  /*5b40*/  BSYNC B1 ;  /* 0x0000000000017941 */ /* 0x000fea0003800000 */
.L_x_129:
        /* <DEDUP_REMOVED lines=12> */
.L_x_132:
[----:B------:R-:W-:Y:S05]  /*5c10*/  BSYNC B1 ;  /* 0x0000000000017941 */ /* 0x000fea0003800000 */
.L_x_131:
        /* <DEDUP_REMOVED lines=12> */
.L_x_134:
[----:B------:R-:W-:Y:S05]  /*5ce0*/  BSYNC B1 ;  /* 0x0000000000017941 */ /* 0x000fea0003800000 */
.L_x_133:
        /* <DEDUP_REMOVED lines=12> */
.L_x_136:
[----:B------:R-:W-:Y:S05]  /*5db0*/  BSYNC B1 ;  /* 0x0000000000017941 */ /* 0x000fea0003800000 */
.L_x_135:
        /* <DEDUP_REMOVED lines=12> */
.L_x_138:
[----:B------:R-:W-:Y:S05]  /*5e80*/  BSYNC B1 ;  /* 0x0000000000017941 */ /* 0x000fea0003800000 */
.L_x_137:
        /* <DEDUP_REMOVED lines=12> */
.L_x_140:
[----:B------:R-:W-:Y:S05]  /*5f50*/  BSYNC B1 ;  /* 0x0000000000017941 */ /* 0x000fea0003800000 */
.L_x_139:
        /* <DEDUP_REMOVED lines=12> */
.L_x_142:
[----:B------:R-:W-:Y:S05]  /*6020*/  BSYNC B1 ;  /* 0x0000000000017941 */ /* 0x000fea0003800000 */
.L_x_141:
        /* <DEDUP_REMOVED lines=12> */
.L_x_144:
[----:B------:R-:W-:Y:S05]  /*60f0*/  BSYNC B1 ;  /* 0x0000000000017941 */ /* 0x000fea0003800000 */
.L_x_143:
        /* <DEDUP_REMOVED lines=12> */
.L_x_146:
[----:B------:R-:W-:Y:S05]  /*61c0*/  BSYNC B1 ;  /* 0x0000000000017941 */ /* 0x000fea0003800000 */
.L_x_145:
        /* <DEDUP_REMOVED lines=12> */
.L_x_148:
[----:B------:R-:W-:Y:S05]  /*6290*/  BSYNC B1 ;  /* 0x0000000000017941 */ /* 0x000fea0003800000 */
.L_x_147:
        /* <DEDUP_REMOVED lines=12> */
.L_x_150:
[----:B------:R-:W-:Y:S05]  /*6360*/  BSYNC B1 ;  /* 0x0000000000017941 */ /* 0x000fea0003800000 */
.L_x_149:
        /* <DEDUP_REMOVED lines=12> */
.L_x_152:
[----:B------:R-:W-:Y:S05]  /*6430*/  BSYNC B1 ;  /* 0x0000000000017941 */ /* 0x000fea0003800000 */
.L_x_151:
        /* <DEDUP_REMOVED lines=12> */
.L_x_154:
[----:B------:R-:W-:Y:S05]  /*6500*/  BSYNC B1 ;  /* 0x0000000000017941 */ /* 0x000fea0003800000 */
.L_x_153:
        /* <DEDUP_REMOVED lines=12> */
.L_x_156:
[----:B------:R-:W-:Y:S05]  /*65d0*/  BSYNC B1 ;  /* 0x0000000000017941 */ /* 0x000fea0003800000 */
.L_x_155:
        /* <DEDUP_REMOVED lines=12> */
.L_x_158:
[----:B------:R-:W-:Y:S05]  /*66a0*/  BSYNC B1 ;  /* 0x0000000000017941 */ /* 0x000fea0003800000 */
.L_x_157:
[----:B-----5:R-:W-:Y:S01]  /*66b0*/  LOP3.LUT R26, R26, 0xff, RZ, 0xc0, !PT ;  /* 0x000000ff1a1a7812 */ /* 0x020fe200078ec0ff */
[----:B------:R-:W-:Y:S01]  /*66c0*/  BSSY B1, `(.L_x_159) ;  /* 0x000000b000017945 */ /* 0x000fe20003800000 */
[----:B------:R-:W-:Y:S02]  /*66d0*/  ISETP.LT.OR P0, PT, R6, 0x7a, !P0 ;  /* 0x0000007a0600780c */ /* 0x000fe40004701670 */
[----:B------:R-:W-:-:S05]  /*66e0*/  F2FP.F16.E5M2.UNPACK_B R26, R26 ;  /* 0x0000001aff1a723e */ /* 0x000fca00020004ff */
[----:B----4-:R-:W-:-:S05]  /*66f0*/  HADD2.F32 R27, -RZ, R26.H0_H0 ;  /* 0x2000001aff1b7230 */ /* 0x010fca0000004100 */
[----:B------:R-:W-:-:S04]  /*6700*/  FMUL R26, R27, R12 ;  /* 0x0000000c1b1a7220 */ /* 0x000fc80000400000 */
[----:B------:R-:W-:Y:S01]  /*6710*/  FFMA R26, R21, R10, R26 ;  /* 0x0000000a151a7223 */ /* 0x000fe2000000001a */
[----:B------:R-:W-:-:S04]  /*6720*/  PRMT R21, RZ, 0x7610, R21 ;  /* 0x00007610ff157816 */ /* 0x000fc80000000015 */
[----:B------:R-:W-:-:S05]  /*6730*/  F2FP.SATFINITE.E5M2.F32.PACK_AB_MERGE_C R27, RZ, R26, RZ ;  /* 0x0000001aff1b723e */ /* 0x000fca00048060ff */
[----:B------:R4:W-:Y:S01]  /*6740*/  @!P4 STG.E.U8 desc[UR14][R18.64+0x78], R27 ;  /* 0x0000781b1200c986 */ /* 0x0009e2000c10110e */
[----:B------:R-:W-:Y:S05]  /*6750*/  @P0 BRA `(.L_x_160) ;  /* 0x0000000000040947 */ /* 0x000fea0003800000 */
[----:B------:R0:W5:Y:S02]  /*6760*/  LDG.E.U8 R21, desc[UR14][R4.64+0x79] ;  /* 0x0000790e04157981 */ /* 0x000164000c1e1100 */
.L_x_160:
[----:B------:R-:W-:Y:S05]  /*6770*/  BSYNC B1 ;  /* 0x0000000000017941 */ /* 0x000fea0003800000 */
.L_x_159:
[----:B-----5:R-:W-:Y:S01]  /*6780*/  LOP3.LUT R21, R21, 0xff, RZ, 0xc0, !PT ;  /* 0x000000ff15157812 */ /* 0x020fe200078ec0ff */
[----:B------:R-:W-:Y:S01]  /*6790*/  BSSY B1, `(.L_x_161) ;  /* 0x000000b000017945 */ /* 0x000fe20003800000 */
[----:B------:R-:W-:Y:S02]  /*67a0*/  ISETP.LT.OR P3, PT, R6, 0x79, !P1 ;  /* 0x000000790600780c */ /* 0x000fe40004f61670 */
[----:B------:R-:W-:Y:S02]  /*67b0*/  F2FP.F16.E5M2.UNPACK_B R21, R21 ;  /* 0x00000015ff15723e */ /* 0x000fe400020004ff */
[----:B0-2---:R-:W-:-:S03]  /*67c0*/  PRMT R4, RZ, 0x7610, R4 ;  /* 0x00007610ff047816 */ /* 0x005fc60000000004 */
[----:B------:R-:W-:-:S05]  /*67d0*/  HADD2.F32 R21, -RZ, R21.H0_H0 ;  /* 0x20000015ff157230 */ /* 0x000fca0000004100 */
[----:B------:R-:W-:-:S04]  /*67e0*/  FMUL R21, R21, R12 ;  /* 0x0000000c15157220 */ /* 0x000fc80000400000 */
[----:B------:R-:W-:-:S05]  /*67f0*/  FFMA R21, R20, R10, R21 ;  /* 0x0000000a14157223 */ /* 0x000fca0000000015 */
[----:B------:R-:W-:-:S05]  /*6800*/  F2FP.SATFINITE.E5M2.F32.PACK_AB_MERGE_C R21, RZ, R21, RZ ;  /* 0x00000015ff15723e */ /* 0x000fca00048060ff */
[----:B------:R0:W-:Y:S01]  /*6810*/  @!P0 STG.E.U8 desc[UR14][R18.64+0x79], R21 ;  /* 0x0000791512008986 */ /* 0x0001e2000c10110e */
[----:B------:R-:W-:Y:S05]  /*6820*/  @P3 BRA `(.L_x_162) ;  /* 0x0000000000043947 */ /* 0x000fea0003800000 */
[----:B------:R2:W5:Y:S02]  /*6830*/  LDG.E.U8 R4, desc[UR14][R24.64+0x78] ;  /* 0x0000780e18047981 */ /* 0x000564000c1e1100 */
.L_x_162:
[----:B------:R-:W-:Y:S05]  /*6840*/  BSYNC B1 ;  /* 0x0000000000017941 */ /* 0x000fea0003800000 */
.L_x_161:
        /* <DEDUP_REMOVED lines=12> */
.L_x_164:
[----:B------:R-:W-:Y:S05]  /*6910*/  BSYNC B1 ;  /* 0x0000000000017941 */ /* 0x000fea0003800000 */
.L_x_163:
[----:B------:R-:W-:Y:S05]  /*6920*/  @P1 BRA `(.L_x_165) ;  /* 0x0000001000281947 */ /* 0x000fea0003800000 */
[----:B-----5:R-:W-:-:S04]  /*6930*/  LOP3.LUT R4, R4, 0xff, RZ, 0xc0, !PT ;  /* 0x000000ff04047812 */ /* 0x020fc800078ec0ff */
[----:B------:R-:W-:-:S05]  /*6940*/  F2FP.F16.E5M2.UNPACK_B R4, R4 ;  /* 0x00000004ff04723e */ /* 0x000fca00020004ff */
[----:B0-----:R-:W-:-:S05]  /*6950*/  HADD2.F32 R5, -RZ, R4.H0_H0 ;  /* 0x20000004ff057230 */ /* 0x001fca0000004100 */
[----:B------:R-:W-:-:S04]  /*6960*/  FMUL R5, R5, R12 ;  /* 0x0000000c05057220 */ /* 0x000fc80000400000 */
[----:B------:R-:W-:-:S05]  /*6970*/  FFMA R5, R22, R10, R5 ;  /* 0x0000000a16057223 */ /* 0x000fca0000000005 */
[----:B------:R-:W-:-:S05]  /*6980*/  F2FP.SATFINITE.E5M2.F32.PACK_AB_MERGE_C R5, RZ, R5, RZ ;  /* 0x00000005ff05723e */ /* 0x000fca00048060ff */
[----:B------:R0:W-:Y:S01]  /*6990*/  STG.E.U8 desc[UR14][R16.64+0x79], R5 ;  /* 0x0000790510007986 */ /* 0x0001e2000c10110e */
[----:B------:R-:W-:Y:S05]  /*69a0*/  BRA `(.L_x_165) ;  /* 0x0000001000087947 */ /* 0x000fea0003800000 */
.L_x_36:
[----:B------:R-:W-:Y:S01]  /*69b0*/  ISETP.GE.AND P1, PT, R30, 0x1, PT ;  /* 0x000000011e00780c */ /* 0x000fe20003f26270 */
[-C--:B------:R-:W-:Y:S01]  /*69c0*/  FMUL R149, R149, R10.reuse ;  /* 0x0000000a95957220 */ /* 0x080fe20000400000 */
[-C--:B------:R-:W-:Y:S01]  /*69d0*/  FMUL R144, R144, R10.reuse ;  /* 0x0000000a90907220 */ /* 0x080fe20000400000 */
[----:B------:R-:W-:Y:S01]  /*69e0*/  ISETP.GE.AND P0, PT, R30, 0x9, PT ;  /* 0x000000091e00780c */ /* 0x000fe20003f06270 */
[-C--:B------:R-:W-:Y:S01]  /*69f0*/  FMUL R147, R147, R10.reuse ;  /* 0x0000000a93937220 */ /* 0x080fe20000400000 */
[----:B------:R-:W-:Y:S01]  /*6a00*/  ISETP.LT.OR P4, PT, R6, 0x1, !P1 ;  /* 0x000000010600780c */ /* 0x000fe20004f81670 */
[-C--:B------:R-:W-:Y:S01]  /*6a10*/  FMUL R142, R142, R10.reuse ;  /* 0x0000000a8e8e7220 */ /* 0x080fe20000400000 */
[----:B------:R-:W-:Y:S01]  /*6a20*/  ISETP.LT.OR P5, PT, R6, 0x2, !P1 ;  /* 0x000000020600780c */ /* 0x000fe20004fa1670 */
[-C--:B------:R-:W-:Y:S01]  /*6a30*/  FMUL R145, R145, R10.reuse ;  /* 0x0000000a91917220 */ /* 0x080fe20000400000 */
[----:B------:R-:W-:Y:S01]  /*6a40*/  F2FP.SATFINITE.E5M2.F32.PACK_AB_MERGE_C R149, RZ, R149, RZ ;  /* 0x00000095ff95723e */ /* 0x000fe200048060ff */
[----:B------:R-:W-:Y:S01]  /*6a50*/  FMUL R140, R140, R10 ;  /* 0x0000000a8c8c7220 */ /* 0x000fe20000400000 */
[----:B------:R-:W-:Y:S01]  /*6a60*/  F2FP.SATFINITE.E5M2.F32.PACK_AB_MERGE_C R5, RZ, R144, RZ ;  /* 0x00000090ff05723e */ /* 0x000fe200048060ff */
[-C--:B------:R-:W-:Y:S01]  /*6a70*/  FMUL R143, R143, R10.reuse ;  /* 0x0000000a8f8f7220 */ /* 0x080fe20000400000 */
[----:B------:R-:W-:Y:S01]  /*6a80*/  ISETP.LT.OR P3, PT, R6, 0x1, !P0 ;  /* 0x000000010600780c */ /* 0x000fe20004761670 */
[-C--:B------:R-:W-:Y:S01]  /*6a90*/  FMUL R138, R138, R10.reuse ;  /* 0x0000000a8a8a7220 */ /* 0x080fe20000400000 */
[C---:B------:R-:W-:Y:S01]  /*6aa0*/  ISETP.LT.OR P6, PT, R6.reuse, 0xa, !P1 ;  /* 0x0000000a0600780c */ /* 0x040fe20004fc1670 */
[-C--:B------:R-:W-:Y:S01]  /*6ab0*/  FMUL R141, R141, R10.reuse ;  /* 0x0000000a8d8d7220 */ /* 0x080fe20000400000 */
[----:B------:R-:W-:Y:S01]  /*6ac0*/  F2FP.SATFINITE.E5M2.F32.PACK_AB_MERGE_C R147, RZ, R147, RZ ;  /* 0x00000093ff93723e */ /* 0x000fe200048060ff */
[----:B------:R-:W-:Y:S01]  /*6ad0*/  @!P4 STG.E.U8 desc[UR14][R18.64], R149 ;  /* 0x000000951200c986 */ /* 0x000fe2000c10110e */
[----:B------:R-:W-:Y:S01]  /*6ae0*/  ISETP.LT.OR P4, PT, R6, 0x2, !P0 ;  /* 0x000000020600780c */ /* 0x000fe20004781670 */
[----:B------:R-:W-:Y:S01]  /*6af0*/  FMUL R136, R136, R10 ;  /* 0x0000000a88887220 */ /* 0x000fe20000400000 */
[----:B------:R-:W-:Y:S01]  /*6b00*/  F2FP.SATFINITE.E5M2.F32.PACK_AB_MERGE_C R25, RZ, R142, RZ ;  /* 0x0000008eff19723e */ /* 0x000fe200048060ff */
[----:B------:R0:W-:Y:S01]  /*6b10*/  @!P5 STG.E.U8 desc[UR14][R18.64+0x1], R5 ;  /* 0x000001051200d986 */ /* 0x0001e2000c10110e */
[C---:B------:R-:W-:Y:S01]  /*6b20*/  ISETP.LT.OR P5, PT, R6.reuse, 0x9, !P1 ;  /* 0x000000090600780c */ /* 0x040fe20004fa1670 */
[-C--:B------:R-:W-:Y:S01]  /*6b30*/  FMUL R139, R139, R10.reuse ;  /* 0x0000000a8b8b7220 */ /* 0x080fe20000400000 */
[----:B------:R-:W-:Y:S01]  /*6b40*/  F2FP.SATFINITE.E5M2.F32.PACK_AB_MERGE_C R145, RZ, R145, RZ ;  /* 0x00000091ff91723e */ /* 0x000fe200048060ff */
[----:B------:R-:W-:Y:S01]  /*6b50*/  @!P3 STG.E.U8 desc[UR14][R16.64], R147 ;  /* 0x000000931000b986 */ /* 0x000fe2000c10110e */
[----:B------:R-:W-:Y:S01]  /*6b60*/  ISETP.LT.OR P3, PT, R6, 0x9, !P0 ;  /* 0x000000090600780c */ /* 0x000fe20004761670 */
[-C--:B------:R-:W-:Y:S01]  /*6b70*/  FMUL R134, R134, R10.reuse ;  /* 0x0000000a86867220 */ /* 0x080fe20000400000 */
[----:B------:R-:W-:Y:S01]  /*6b80*/  F2FP.SATFINITE.E5M2.F32.PACK_AB_MERGE_C R143, RZ, R143, RZ ;  /* 0x0000008fff8f723e */ /* 0x000fe200048060ff */
[-C--:B------:R-:W-:Y:S01]  /*6b90*/  FMUL R137, R137, R10.reuse ;  /* 0x0000000a89897220 */ /* 0x080fe20000400000 */
[----:B------:R-:W-:Y:S01]  /*6ba0*/  F2FP.SATFINITE.E5M2.F32.PACK_AB_MERGE_C R141, RZ, R141, RZ ;  /* 0x0000008dff8d723e */ /* 0x000fe200048060ff */
[----:B------:R1:W-:Y:S01]  /*6bb0*/  @!P4 STG.E.U8 desc[UR14][R16.64+0x1], R25 ;  /* 0x000001191000c986 */ /* 0x0003e2000c10110e */
[----:B------:R-:W-:Y:S01]  /*6bc0*/  ISETP.LT.OR P4, PT, R6, 0xa, !P0 ;  /* 0x0000000a0600780c */ /* 0x000fe20004781670 */
[----:B------:R-:W-:Y:S01]  /*6bd0*/  FMUL R132, R132, R10 ;  /* 0x0000000a84847220 */ /* 0x000fe20000400000 */
[----:B0-----:R-:W-:Y:S01]  /*6be0*/  F2FP.SATFINITE.E5M2.F32.PACK_AB_MERGE_C R5, RZ, R140, RZ ;  /* 0x0000008cff05723e */ /* 0x001fe200048060ff */
[----:B------:R-:W-:Y:S01]  /*6bf0*/  @!P5 STG.E.U8 desc[UR14][R18.64+0x8], R145 ;  /* 0x000008911200d986 */ /* 0x000fe2000c10110e */
[C---:B------:R-:W-:Y:S01]  /*6c00*/  ISETP.LT.OR P5, PT, R6.reuse, 0x11, !P1 ;  /* 0x000000110600780c */ /* 0x040fe20004fa1670 */
[-C--:B------:R-:W-:Y:S01]  /*6c10*/  FMUL R135, R135, R10.reuse ;  /* 0x0000000a87877220 */ /* 0x080fe20000400000 */
[----:B------:R-:W-:Y:S01]  /*6c20*/  F2FP.SATFINITE.E5M2.F32.PACK_AB_MERGE_C R139, RZ, R139, RZ ;  /* 0x0000008bff8b723e */ /* 0x000fe200048060ff */
[----:B------:R0:W-:Y:S01]  /*6c30*/  @!P6 STG.E.U8 desc[UR14][R18.64+0x9], R5 ;  /* 0x000009051200e986 */ /* 0x0001e2000c10110e */
[----:B------:R-:W-:Y:S01]  /*6c40*/  ISETP.LT.OR P6, PT, R6, 0x12, !P1 ;  /* 0x000000120600780c */ /* 0x000fe20004fc1670 */
[----:B------:R-:W-:Y:S01]  /*6c50*/  FMUL R130, R130, R10 ;  /* 0x0000000a82827220 */ /* 0x000fe20000400000 */
[----:B------:R-:W-:Y:S01]  /*6c60*/  F2FP.SATFINITE.E5M2.F32.PACK_AB_MERGE_C R137, RZ, R137, RZ ;  /* 0x00000089ff89723e */ /* 0x000fe200048060ff */
[----:B------:R-:W-:Y:S01]  /*6c70*/  @!P3 STG.E.U8 desc[UR14][R16.64+0x8], R143 ;  /* 0x0000088f1000b986 */ /* 0x000fe2000c10110e */
[----:B-1----:R-:W-:Y:S01]  /*6c80*/  F2FP.SATFINITE.E5M2.F32.PACK_AB_MERGE_C R25, RZ, R138, RZ ;  /* 0x0000008aff19723e */ /* 0x002fe200048060ff */
[-C--:B------:R-:W-:Y:S01]  /*6c90*/  FMUL R133, R133, R10.reuse ;  /* 0x0000000a85857220 */ /* 0x080fe20000400000 */
[----:B------:R-:W-:Y:S01]  /*6ca0*/  ISETP.LT.OR P3, PT, R6, 0x11, !P0 ;  /* 0x000000110600780c */ /* 0x000fe20004761670 */
[-C--:B------:R-:W-:Y:S01]  /*6cb0*/  FMUL R128, R128, R10.reuse ;  /* 0x0000000a80807220 */ /* 0x080fe20000400000 */
[----:B------:R-:W-:Y:S01]  /*6cc0*/  F2FP.SATFINITE.E5M2.F32.PACK_AB_MERGE_C R135, RZ, R135, RZ ;  /* 0x00000087ff87723e */ /* 0x000fe200048060ff */
[----:B------:R1:W-:Y:S01]  /*6cd0*/  @!P4 STG.E.U8 desc[UR14][R16.64+0x9], R25 ;  /* 0x000009191000c986 */ /* 0x0003e2000c10110e */
[C---:B------:R-:W-:Y:S01]  /*6ce0*/  ISETP.LT.OR P4, PT, R6.reuse, 0x12, !P0 ;  /* 0x000000120600780c */ /* 0x040fe20004781670 */
[----:B------:R-:W-:Y:S01]  /*6cf0*/  FMUL R131, R131, R10 ;  /* 0x0000000a83837220 */ /* 0x000fe20000400000 */
[----:B0-----:R-:W-:Y:S01]  /*6d00*/  F2FP.SATFINITE.E5M2.F32.PACK_AB_MERGE_C R5, RZ, R136, RZ ;  /* 0x00000088ff05723e */ /* 0x001fe200048060ff */
[----:B------:R-:W-:Y:S01]  /*6d10*/  @!P5 STG.E.U8 desc[UR14][R18.64+0x10], R141 ;  /* 0x0000108d1200d986 */ /* 0x000fe2000c10110e */
[----:B------:R-:W-:Y:S01]  /*6d20*/  ISETP.LT.OR P5, PT, R6, 0x19, !P1 ;  /* 0x000000190600780c */ /* 0x000fe20004fa1670 */
[-C--:B------:R-:W-:Y:S01]  /*6d30*/  FMUL R126, R126, R10.reuse ;  /* 0x0000000a7e7e7220 */ /* 0x080fe20000400000 */
[----:B------:R-:W-:Y:S01]  /*6d40*/  F2FP.SATFINITE.E5M2.F32.PACK_AB_MERGE_C R133, RZ, R133, RZ ;  /* 0x00000085ff85723e */ /* 0x000fe200048060ff */
[----:B------:R0:W-:Y:S01]  /*6d50*/  @!P6 STG.E.U8 desc[UR14][R18.64+0x11], R5 ;  /* 0x000011051200e986 */ /* 0x0001e2000c10110e */
[----:B------:R-:W-:Y:S01]  /*6d60*/  ISETP.LT.OR P6, PT, R6, 0x1a, !P1 ;  /* 0x0000001a0600780c */ /* 0x000fe20004fc1670 */
[-C--:B------:R-:W-:Y:S01]  /*6d70*/  FMUL R129, R129, R10.reuse ;  /* 0x0000000a81817220 */ /* 0x080fe20000400000 */
[----:B------:R-:W-:Y:S01]  /*6d80*/  FMUL R124, R124, R10 ;  /* 0x0000000a7c7c7220 */ /* 0x000fe20000400000 */
[----:B-1----:R-:W-:Y:S01]  /*6d90*/  F2FP.SATFINITE.E5M2.F32.PACK_AB_MERGE_C R25, RZ, R134, RZ ;  /* 0x00000086ff19723e */ /* 0x002fe200048060ff */
[----:B------:R-:W-:Y:S01]  /*6da0*/  @!P3 STG.E.U8 desc[UR14][R16.64+0x10], R139 ;  /* 0x0000108b1000b986 */ /* 0x000fe2000c10110e */
[C---:B------:R-:W-:Y:S01]  /*6db0*/  ISETP.LT.OR P3, PT, R6.reuse, 0x19, !P0 ;  /* 0x000000190600780c */ /* 0x040fe20004761670 */
        /* <DEDUP_REMOVED lines=37> */
[-C--:B------:R-:W-:Y:S01]  /*7010*/  FMUL R112, R112, R10.reuse ;  /* 0x0000000a70707220 */ /* 0x080fe20000400000 */
        /* <DEDUP_REMOVED lines=81> */
[C---:B------:R-:W-:Y:S01]  /*7530*/  ISETP.LT.OR P6, PT, R6.reuse, 0x52, !P1 ;  /* 0x000000520600780c */ /* 0x040fe20004fc1670 */
        /* <DEDUP_REMOVED lines=22> */
[----:B------:R-:W-:-:S02]  /*76a0*/  ISETP.LT.OR P3, PT, R6, 0x59, !P0 ;  /* 0x000000590600780c */ /* 0x000fc40004761670 */
[----:B------:R-:W-:Y:S01]  /*76b0*/  F2FP.SATFINITE.E5M2.F32.PACK_AB_MERGE_C R91, RZ, R91, RZ ;  /* 0x0000005bff5b723e */ /* 0x000fe200048060ff */
[----:B------:R1:W-:Y:S01]  /*76c0*/  @!P4 STG.E.U8 desc[UR14][R16.64+0x51], R25 ;  /* 0x000051191000c986 */ /* 0x0003e2000c10110e */
[C---:B------:R-:W-:Y:S02]  /*76d0*/  ISETP.LT.OR P4, PT, R6.reuse, 0x5a, !P0 ;  /* 0x0000005a0600780c */ /* 0x040fe40004781670 */
[----:B0-----:R-:W-:Y:S01]  /*76e0*/  F2FP.SATFINITE.E5M2.F32.PACK_AB_MERGE_C R5, RZ, R100, RZ ;  /* 0x00000064ff05723e */ /* 0x001fe200048060ff */
[----:B------:R-:W-:Y:S01]  /*76f0*/  @!P5 STG.E.U8 desc[UR14][R18.64+0x58], R105 ;  /* 0x000058691200d986 */ /* 0x000fe2000c10110e */
[C---:B------:R-:W-:Y:S02]  /*7700*/  ISETP.LT.OR P5, PT, R6.reuse, 0x61, !P1 ;  /* 0x000000610600780c */ /* 0x040fe40004fa1670 */
[----:B------:R-:W-:Y:S01]  /*7710*/  F2FP.SATFINITE.E5M2.F32.PACK_AB_MERGE_C R21, RZ, R21, RZ ;  /* 0x00000015ff15723e */ /* 0x000fe200048060ff */
[----:B------:R0:W-:Y:S01]  /*7720*/  @!P6 STG.E.U8 desc[UR14][R18.64+0x59], R5 ;  /* 0x000059051200e986 */ /* 0x0001e2000c10110e */
[----:B------:R-:W-:-:S02]  /*7730*/  ISETP.LT.OR P6, PT, R6, 0x62, !P1 ;  /* 0x000000620600780c */ /* 0x000fc40004fc1670 */
[----:B------:R-:W-:Y:S01]  /*7740*/  F2FP.SATFINITE.E5M2.F32.PACK_AB_MERGE_C R23, RZ, R23, RZ ;  /* 0x00000017ff17723e */ /* 0x000fe200048060ff */
[----:B------:R-:W-:Y:S01]  /*7750*/  @!P3 STG.E.U8 desc[UR14][R16.64+0x58], R103 ;  /* 0x000058671000b986 */ /* 0x000fe2000c10110e */
[----:B-1----:R-:W-:Y:S02]  /*7760*/  F2FP.SATFINITE.E5M2.F32.PACK_AB_MERGE_C R25, RZ, R98, RZ ;  /* 0x00000062ff19723e */ /* 0x002fe400048060ff */
[C---:B------:R-:W-:Y:S02]  /*7770*/  ISETP.LT.OR P3, PT, R6.reuse, 0x61, !P0 ;  /* 0x000000610600780c */ /* 0x040fe40004761670 */
[----:B------:R-:W-:Y:S01]  /*7780*/  F2FP.SATFINITE.E5M2.F32.PACK_AB_MERGE_C R27, RZ, R22, RZ ;  /* 0x00000016ff1b723e */ /* 0x000fe200048060ff */
[----:B------:R1:W-:Y:S01]  /*7790*/  @!P4 STG.E.U8 desc[UR14][R16.64+0x59], R25 ;  /* 0x000059191000c986 */ /* 0x0003e2000c10110e */
[C---:B------:R-:W-:Y:S02]  /*77a0*/  ISETP.LT.OR P4, PT, R6.reuse, 0x62, !P0 ;  /* 0x000000620600780c */ /* 0x040fe40004781670 */
[----:B0-----:R-:W-:Y:S01]  /*77b0*/  F2FP.SATFINITE.E5M2.F32.PACK_AB_MERGE_C R5, RZ, R96, RZ ;  /* 0x00000060ff05723e */ /* 0x001fe200048060ff */
[----:B------:R-:W-:Y:S01]  /*77c0*/  @!P5 STG.E.U8 desc[UR14][R18.64+0x60], R101 ;  /* 0x000060651200d986 */ /* 0x000fe2000c10110e */
[----:B------:R-:W-:-:S03]  /*77d0*/  ISETP.LT.OR P5, PT, R6, 0x69, !P1 ;  /* 0x000000690600780c */ /* 0x000fc60004fa1670 */
[----:B------:R0:W-:Y:S01]  /*77e0*/  @!P6 STG.E.U8 desc[UR14][R18.64+0x61], R5 ;  /* 0x000061051200e986 */ /* 0x0001e2000c10110e */
[C---:B------:R-:W-:Y:S02]  /*77f0*/  ISETP.LT.OR P6, PT, R6.reuse, 0x6a, !P1 ;  /* 0x0000006a0600780c */ /* 0x040fe40004fc1670 */
[----:B-1----:R-:W-:Y:S01]  /*7800*/  F2FP.SATFINITE.E5M2.F32.PACK_AB_MERGE_C R25, RZ, R94, RZ ;  /* 0x0000005eff19723e */ /* 0x002fe200048060ff */
[----:B------:R-:W-:Y:S01]  /*7810*/  @!P3 STG.E.U8 desc[UR14][R16.64+0x60], R99 ;  /* 0x000060631000b986 */ /* 0x000fe2000c10110e */
[----:B------:R-:W-:-:S03]  /*7820*/  ISETP.LT.OR P3, PT, R6, 0x69, !P0 ;  /* 0x000000690600780c */ /* 0x000fc60004761670 */
        /* <DEDUP_REMOVED lines=12> */
[C---:B------:R-:W-:Y:S01]  /*78f0*/  ISETP.LT.OR P1, PT, R6.reuse, 0x7a, !P1 ;  /* 0x0000007a0600780c */ /* 0x040fe20004f21670 */
[----:B------:R2:W-:Y:S01]  /*7900*/  @!P5 STG.E.U8 desc[UR14][R18.64+0x70], R93 ;  /* 0x0000705d1200d986 */ /* 0x0005e2000c10110e */
[C---:B------:R-:W-:Y:S02]  /*7910*/  ISETP.LT.OR P5, PT, R6.reuse, 0x72, !P0 ;  /* 0x000000720600780c */ /* 0x040fe400047a1670 */
[----:B0-----:R-:W-:Y:S01]  /*7920*/  F2FP.SATFINITE.E5M2.F32.PACK_AB_MERGE_C R5, RZ, R88, RZ ;  /* 0x00000058ff05723e */ /* 0x001fe200048060ff */
[----:B------:R2:W-:Y:S01]  /*7930*/  @!P6 STG.E.U8 desc[UR14][R18.64+0x71], R89 ;  /* 0x000071591200e986 */ /* 0x0005e2000c10110e */
[C---:B------:R-:W-:Y:S02]  /*7940*/  ISETP.LT.OR P6, PT, R6.reuse, 0x79, !P0 ;  /* 0x000000790600780c */ /* 0x040fe400047c1670 */
[----:B------:R-:W-:Y:S01]  /*7950*/  ISETP.LT.OR P0, PT, R6, 0x7a, !P0 ;  /* 0x0000007a0600780c */ /* 0x000fe20004701670 */
[----:B------:R2:W-:Y:S01]  /*7960*/  @!P3 STG.E.U8 desc[UR14][R16.64+0x70], R91 ;  /* 0x0000705b1000b986 */ /* 0x0005e2000c10110e */
[----:B-1----:R-:W-:-:S05]  /*7970*/  F2FP.SATFINITE.E5M2.F32.PACK_AB_MERGE_C R25, RZ, R20, RZ ;  /* 0x00000014ff19723e */ /* 0x002fca00048060ff */
[----:B------:R2:W-:Y:S04]  /*7980*/  @!P5 STG.E.U8 desc[UR14][R16.64+0x71], R5 ;  /* 0x000071051000d986 */ /* 0x0005e8000c10110e */
[----:B------:R2:W-:Y:S04]  /*7990*/  @!P4 STG.E.U8 desc[UR14][R18.64+0x78], R21 ;  /* 0x000078151200c986 */ /* 0x0005e8000c10110e */
[----:B------:R2:W-:Y:S04]  /*79a0*/  @!P1 STG.E.U8 desc[UR14][R18.64+0x79], R25 ;  /* 0x0000791912009986 */ /* 0x0005e8000c10110e */
[----:B------:R2:W-:Y:S04]  /*79b0*/  @!P6 STG.E.U8 desc[UR14][R16.64+0x78], R23 ;  /* 0x000078171000e986 */ /* 0x0005e8000c10110e */
[----:B------:R2:W-:Y:S02]  /*79c0*/  @!P0 STG.E.U8 desc[UR14][R16.64+0x79], R27 ;  /* 0x0000791b10008986 */ /* 0x0005e4000c10110e */
.L_x_165:
[----:B------:R-:W-:Y:S05]  /*79d0*/  BSYNC B0 ;  /* 0x0000000000007941 */ /* 0x000fea0003800000 */
.L_x_35:
[C---:B------:R-:W-:Y:S01]  /*79e0*/  LEA R2, P0, R8.reuse, R2, 0x1 ;  /* 0x0000000208027211 */ /* 0x040fe200078008ff */
[----:B------:R-:W-:Y:S01]  /*79f0*/  ULDC.64 UR6, c[0x0][0x650] ;  /* 0x0001940000067ab9 */ /* 0x000fe20000000a00 */
[----:B-----5:R-:W-:Y:S01]  /*7a00*/  IMAD.U32 R4, RZ, RZ, UR12 ;  /* 0x0000000cff047e24 */ /* 0x020fe2000f8e00ff */
[----:B0-2---:R-:W-:Y:S01]  /*7a10*/  PRMT R16, RZ, 0x7610, R16 ;  /* 0x00007610ff107816 */ /* 0x005fe20000000010 */
[----:B------:R-:W-:Y:S01]  /*7a20*/  IMAD.MOV.U32 R6, RZ, RZ, -0x1 ;  /* 0xffffffffff067424 */ /* 0x000fe200078e00ff */
[----:B------:R-:W-:Y:S01]  /*7a30*/  LEA.HI.X R3, R8, R3, R0, 0x1, P0 ;  /* 0x0000000308037211 */ /* 0x000fe200000f0c00 */
[----:B------:R0:W-:Y:S01]  /*7a40*/  SYNCS.ARRIVE.TRANS64.A1T0 RZ, [R4+UR22], RZ ;  /* 0x000000ff04ff79a7 */ /* 0x0001e20008100016 */
[----:B------:R-:W-:Y:S01]  /*7a50*/  ISETP.GE.U32.AND P0, PT, R2, UR6, PT ;  /* 0x0000000602007c0c */ /* 0x000fe2000bf06070 */
[----:B------:R-:W-:-:S03]  /*7a60*/  IMAD.MOV.U32 R5, RZ, RZ, -0x1 ;  /* 0xffffffffff057424 */ /* 0x000fc600078e00ff */
[----:B------:R-:W-:Y:S01]  /*7a70*/  ISETP.GE.U32.AND.EX P0, PT, R3, UR7, PT, P0 ;  /* 0x0000000703007c0c */ /* 0x000fe2000bf06100 */
[----:B0-----:R-:W-:-:S12]  /*7a80*/  IMAD.MOV.U32 R4, RZ, RZ, -0x1 ;  /* 0xffffffffff047424 */ /* 0x001fd800078e00ff */
[----:B------:R-:W-:Y:S05]  /*7a90*/  @P0 BRA `(.L_x_166) ;  /* 0x0000000400600947 */ /* 0x000fea0003800000 */
[----:B------:R-:W0:Y:S01]  /*7aa0*/  S2R R26, SR_CTAID.X ;  /* 0x00000000001a7919 */ /* 0x000e220000002500 */
[----:B------:R-:W2:Y:S01]  /*7ab0*/  LDC.64 R20, c[0x0][0x628] ;  /* 0x00018a00ff147b82 */ /* 0x000ea20000000a00 */
[----:B------:R-:W-:Y:S01]  /*7ac0*/  ULDC UR6, c[0x0][0x150] ;  /* 0x0000540000067ab9 */ /* 0x000fe20000000800 */
[----:B-1--4-:R-:W-:Y:S01]  /*7ad0*/  IMAD.MOV.U32 R18, RZ, RZ, R2 ;  /* 0x000000ffff127224 */ /* 0x012fe200078e0002 */
[----:B------:R-:W1:Y:S01]  /*7ae0*/  S2R R28, SR_CTAID.Y ;  /* 0x00000000001c7919 */ /* 0x000e620000002600 */
[----:B------:R-:W-:-:S04]  /*7af0*/  IMAD.MOV.U32 R19, RZ, RZ, R3 ;  /* 0x000000ffff137224 */ /* 0x000fc800078e0003 */
[----:B------:R-:W4:Y:S08]  /*7b00*/  LDC R29, c[0x0][0x144] ;  /* 0x00005100ff1d7b82 */ /* 0x000f300000000800 */
[----:B------:R-:W1:Y:S08]  /*7b10*/  LDC R6, c[0x0][0x630] ;  /* 0x00018c00ff067b82 */ /* 0x000e700000000800 */
[----:B---3--:R-:W3:Y:S01]  /*7b20*/  LDC.64 R24, c[0x0][0x620] ;  /* 0x00018800ff187b82 */ /* 0x008ee20000000a00 */
[----:B--2---:R-:W-:-:S04]  /*7b30*/  ISETP.NE.U32.AND P0, PT, R20, RZ, PT ;  /* 0x000000ff1400720c */ /* 0x004fc80003f05070 */
[----:B------:R-:W-:Y:S02]  /*7b40*/  ISETP.NE.AND.EX P0, PT, R21, RZ, PT, P0 ;  /* 0x000000ff1500720c */ /* 0x000fe40003f05300 */
[----:B0-----:R-:W-:-:S05]  /*7b50*/  I2FP.F32.U32 R4, R26 ;  /* 0x0000001a00047245 */ /* 0x001fca0000201000 */
[----:B------:R-:W-:-:S04]  /*7b60*/  FMUL R4, R4, UR6 ;  /* 0x0000000604047c20 */ /* 0x000fc80008400000 */
[----:B------:R0:W2:Y:S02]  /*7b70*/  F2I.U32.TRUNC.NTZ R27, R4 ;  /* 0x00000004001b7305 */ /* 0x0000a4000020f000 */
[----:B-1--4-:R-:W-:Y:S05]  /*7b80*/  @!P0 BRA `(.L_x_167) ;  /* 0x0000000000288947 */ /* 0x012fea0003800000 */
[----:B------:R-:W1:Y:S02]  /*7b90*/  LDC R5, c[0x0][0x634] ;  /* 0x00018d00ff057b82 */ /* 0x000e640000000800 */
[----:B-1----:R-:W-:-:S05]  /*7ba0*/  IADD3 R19, P0, R2, R5, RZ ;  /* 0x0000000502137210 */ /* 0x002fca0007f1e0ff */
[----:B------:R-:W-:-:S04]  /*7bb0*/  IMAD.X R23, RZ, RZ, R3, P0 ;  /* 0x000000ffff177224 */ /* 0x000fc800000e0603 */
[----:B0-----:R-:W-:-:S04]  /*7bc0*/  IMAD.WIDE.U32 R4, R23, R20, RZ ;  /* 0x0000001417047225 */ /* 0x001fc800078e00ff */
[----:B------:R-:W-:-:S04]  /*7bd0*/  IMAD.WIDE.U32 R16, P0, R19, R21, R4 ;  /* 0x0000001513107225 */ /* 0x000fc80007800004 */
[----:B------:R-:W-:-:S04]  /*7be0*/  IMAD.WIDE.U32 R4, R19, R20, RZ ;  /* 0x0000001413047225 */ /* 0x000fc800078e00ff */
[----:B------:R-:W-:Y:S01]  /*7bf0*/  IMAD.X R19, RZ, RZ, RZ, P0 ;  /* 0x000000ffff137224 */ /* 0x000fe200000e06ff */
[----:B------:R-:W-:Y:S01]  /*7c00*/  IADD3 RZ, P0, R5, R16, RZ ;  /* 0x0000001005ff7210 */ /* 0x000fe20007f1e0ff */
[----:B------:R-:W-:-:S04]  /*7c10*/  IMAD.MOV.U32 R18, RZ, RZ, R17 ;  /* 0x000000ffff127224 */ /* 0x000fc800078e0011 */
[----:B------:R-:W-:-:S08]  /*7c20*/  IMAD.WIDE.U32.X R18, R23, R21, R18, P0 ;  /* 0x0000001517127225 */ /* 0x000fd000000e0412 */
.L_x_167:
[-CC-:B------:R-:W-:Y:S01]  /*7c30*/  SHF.R.U64 R22, R18, R6.reuse, R19.reuse ;  /* 0x0000000612167219 */ /* 0x180fe20000001213 */
[----:B------:R-:W1:Y:S01]  /*7c40*/  LDC.64 R32, c[0x0][0x640] ;  /* 0x00019000ff207b82 */ /* 0x000e620000000a00 */
[----:B0-----:R-:W-:Y:S01]  /*7c50*/  SHF.R.U32.HI R4, RZ, R6, R19 ;  /* 0x00000006ff047219 */ /* 0x001fe20000011613 */
[----:B--2---:R-:W-:Y:S01]  /*7c60*/  IMAD.MOV R27, RZ, RZ, -R27 ;  /* 0x000000ffff1b7224 */ /* 0x004fe200078e0a1b */
[----:B------:R-:W-:Y:S01]  /*7c70*/  IADD3 R17, P0, RZ, -R22, RZ ;  /* 0x80000016ff117210 */ /* 0x000fe20007f1e0ff */
[----:B------:R-:W-:Y:S01]  /*7c80*/  ULDC UR6, c[0x0][0x154] ;  /* 0x0000550000067ab9 */ /* 0x000fe20000000800 */
[----:B------:R-:W-:Y:S02]  /*7c90*/  IMAD.MOV.U32 R19, RZ, RZ, 0x1 ;  /* 0x00000001ff137424 */ /* 0x000fe400078e00ff */
[----:B------:R-:W-:Y:S01]  /*7ca0*/  IMAD R27, R29, R27, R26 ;  /* 0x0000001b1d1b7224 */ /* 0x000fe200078e021a */
[----:B------:R-:W0:Y:S01]  /*7cb0*/  LDC R16, c[0x0][0x618] ;  /* 0x00018600ff107b82 */ /* 0x000e220000000800 */
[----:B------:R-:W-:-:S04]  /*7cc0*/  IMAD.X R5, RZ, RZ, ~R4, P0 ;  /* 0x000000ffff057224 */ /* 0x000fc800000e0e04 */
[-C--:B---3--:R-:W-:Y:S02]  /*7cd0*/  IMAD R6, R5, R24.reuse, RZ ;  /* 0x0000001805067224 */ /* 0x088fe400078e02ff */
[C---:B------:R-:W-:Y:S01]  /*7ce0*/  IMAD.WIDE.U32 R4, R17.reuse, R24, R2 ;  /* 0x0000001811047225 */ /* 0x040fe200078e0002 */
[----:B------:R-:W2:Y:S03]  /*7cf0*/  LDC R18, c[0x0][0x608] ;  /* 0x00018200ff127b82 */ /* 0x000ea60000000800 */
[----:B------:R-:W-:Y:S01]  /*7d00*/  IMAD R17, R17, R25, R6 ;  /* 0x0000001911117224 */ /* 0x000fe200078e0206 */
[----:B------:R-:W-:-:S03]  /*7d10*/  I2FP.F32.U32 R6, R28 ;  /* 0x0000001c00067245 */ /* 0x000fc60000201000 */
[----:B------:R-:W-:Y:S01]  /*7d20*/  IMAD.IADD R5, R5, 0x1, R17 ;  /* 0x0000000105057824 */ /* 0x000fe200078e0211 */
[----:B------:R-:W3:Y:S01]  /*7d30*/  LDC R30, c[0x0][0x658] ;  /* 0x00019600ff1e7b82 */ /* 0x000ee20000000800 */
[----:B-1----:R-:W-:Y:S01]  /*7d40*/  ISETP.NE.U32.AND P0, PT, R32, RZ, PT ;  /* 0x000000ff2000720c */ /* 0x002fe20003f05070 */
[----:B------:R-:W-:-:S03]  /*7d50*/  IMAD.MOV.U32 R17, RZ, RZ, -0x1 ;  /* 0xffffffffff117424 */ /* 0x000fc600078e00ff */
[----:B------:R-:W-:-:S03]  /*7d60*/  ISETP.NE.AND.EX P0, PT, R33, RZ, PT, P0 ;  /* 0x000000ff2100720c */ /* 0x000fc60003f05300 */
[----:B------:R-:W1:Y:S01]  /*7d70*/  LDC R25, c[0x0][0x148] ;  /* 0x00005200ff197b82 */ /* 0x000e620000000800 */
[-CC-:B0-----:R-:W-:Y:S02]  /*7d80*/  SHF.R.U64 R20, R4, R16.reuse, R5.reuse ;  /* 0x0000001004147219 */ /* 0x181fe40000001205 */
[----:B------:R-:W-:Y:S01]  /*7d90*/  SHF.R.U32.HI R5, RZ, R16, R5 ;  /* 0x00000010ff057219 */ /* 0x000fe20000011605 */
[----:B------:R-:W-:-:S04]  /*7da0*/  FMUL R16, R6, UR6 ;  /* 0x0000000606107c20 */ /* 0x000fc80008400000 */
[----:B------:R-:W0:Y:S01]  /*7db0*/  LDC R26, c[0x0][0x600] ;  /* 0x00018000ff1a7b82 */ /* 0x000e220000000800 */
[----:B------:R4:W0:Y:S01]  /*7dc0*/  F2I.U32.TRUNC.NTZ R23, R16 ;  /* 0x0000001000177305 */ /* 0x000822000020f000 */
[-CC-:B--2---:R-:W-:Y:S02]  /*7dd0*/  SHF.R.U64 R6, R20, R18.reuse, R5.reuse ;  /* 0x0000001214067219 */ /* 0x184fe40000001205 */
[----:B------:R-:W-:-:S04]  /*7de0*/  SHF.R.U32.HI R5, RZ, R18, R5 ;  /* 0x00000012ff057219 */ /* 0x000fc80000011605 */
[----:B------:R-:W2:Y:S01]  /*7df0*/  LDC R31, c[0x0][0x648] ;  /* 0x00019200ff1f7b82 */ /* 0x000ea20000000800 */
[-CC-:B---3--:R-:W-:Y:S02]  /*7e00*/  SHF.R.U64 R24, R6, R30.reuse, R5.reuse ;  /* 0x0000001e06187219 */ /* 0x188fe40000001205 */
[-C--:B------:R-:W-:Y:S02]  /*7e10*/  SHF.L.U32 R17, R17, R30.reuse, RZ ;  /* 0x0000001e11117219 */ /* 0x080fe400000006ff */
[-C--:B------:R-:W-:Y:S01]  /*7e20*/  SHF.R.U32.HI R5, RZ, R30.reuse, R5 ;  /* 0x0000001eff057219 */ /* 0x080fe20000011605 */
[----:B------:R-:W-:Y:S01]  /*7e30*/  IMAD.MOV.U32 R4, RZ, RZ, R24 ;  /* 0x000000ffff047224 */ /* 0x000fe200078e0018 */
[----:B------:R-:W-:Y:S01]  /*7e40*/  SHF.L.U32 R30, R19, R30, RZ ;  /* 0x0000001e131e7219 */ /* 0x000fe200000006ff */
[----:B------:R-:W3:Y:S01]  /*7e50*/  LDC R34, c[0x0][0x638] ;  /* 0x00018e00ff227b82 */ /* 0x000ee20000000800 */
[----:B------:R-:W-:-:S07]  /*7e60*/  LOP3.LUT R29, RZ, R17, RZ, 0x33, !PT ;  /* 0x00000011ff1d7212 */ /* 0x000fce00078e33ff */
[----:B------:R-:W0:Y:S01]  /*7e70*/  LDC R35, c[0x0][0x610] ;  /* 0x00018400ff237b82 */ /* 0x000e220000000800 */
        /* <DEDUP_REMOVED lines=11> */
.L_x_168:
[----:B--2---:R-:W-:Y:S01]  /*7f30*/  SHF.R.U64 R4, R4, R31, R5 ;  /* 0x0000001f04047219 */ /* 0x004fe20000001205 */
[----:B0-----:R-:W-:Y:S01]  /*7f40*/  VIADD R19, R26, 0xffffffff ;  /* 0xffffffff1a137836 */ /* 0x001fe20000000000 */
[----:B------:R-:W-:Y:S01]  /*7f50*/  LOP3.LUT R17, R6, R29, RZ, 0xc0, !PT ;  /* 0x0000001d06117212 */ /* 0x000fe200078ec0ff */
[----:B------:R-:W-:Y:S02]  /*7f60*/  IMAD.MOV R23, RZ, RZ, -R23 ;  /* 0x000000ffff177224 */ /* 0x000fe400078e0a17 */
[----:B------:R-:W-:Y:S02]  /*7f70*/  IMAD.MOV R5, RZ, RZ, -R4 ;  /* 0x000000ffff057224 */ /* 0x000fe400078e0a04 */
[----:B------:R-:W-:Y:S01]  /*7f80*/  IMAD R6, R30, R4, R17 ;  /* 0x000000041e067224 */ /* 0x000fe200078e0211 */
[----:B------:R-:W-:Y:S01]  /*7f90*/  LOP3.LUT R17, R20, R19, RZ, 0xc0, !PT ;  /* 0x0000001314117212 */ /* 0x000fe200078ec0ff */
[----:B-1----:R-:W-:Y:S02]  /*7fa0*/  @P2 IMAD R27, R25, R23, R28 ;  /* 0x00000017191b2224 */ /* 0x002fe400078e021c */
[----:B---3--:R-:W-:-:S02]  /*7fb0*/  IMAD R4, R5, R34, R24 ;  /* 0x0000002205047224 */ /* 0x008fc400078e0218 */
[----:B------:R-:W-:Y:S02]  /*7fc0*/  IMAD R6, R6, R35, R27 ;  /* 0x0000002306067224 */ /* 0x000fe400078e021b */
[----:B------:R-:W-:Y:S02]  /*7fd0*/  IMAD R17, R4, R26, R17 ;  /* 0x0000001a04117224 */ /* 0x000fe400078e0211 */
[----:B------:R-:W-:Y:S02]  /*7fe0*/  IMAD.MOV.U32 R16, RZ, RZ, 0x1 ;  /* 0x00000001ff107424 */ /* 0x000fe400078e00ff */
[----:B------:R-:W-:Y:S01]  /*7ff0*/  IMAD.MOV.U32 R4, RZ, RZ, R22 ;  /* 0x000000ffff047224 */ /* 0x000fe200078e0016 */
[----:B------:R-:W-:Y:S02]  /*8000*/  SEL R5, R17, R6, !P2 ;  /* 0x0000000611057207 */ /* 0x000fe40005000000 */
[----:B------:R-:W-:-:S07]  /*8010*/  SEL R6, R6, R17, !P2 ;  /* 0x0000001106067207 */ /* 0x000fce0005000000 */
.L_x_166:
[----:B------:R-:W-:Y:S02]  /*8020*/  LOP3.LUT P0, RZ, R16, 0xff, RZ, 0xc0, !PT ;  /* 0x000000ff10ff7812 */ /* 0x000fe4000780c0ff */
[----:B------:R-:W-:-:S11]  /*8030*/  LOP3.LUT R148, R148, 0x1, RZ, 0x3c, !PT ;  /* 0x0000000194947812 */ /* 0x000fd600078e3cff */
[----:B------:R-:W-:Y:S05]  /*8040*/  @P0 BRA `(.L_x_169) ;  /* 0xffffff9000f40947 */ /* 0x000fea000383ffff */
[----:B------:R-:W-:Y:S05]  /*8050*/  EXIT ;  /* 0x000000000000794d */ /* 0x000fea0003800000 */
.L_x_13:
[----:B------:R-:W-:-:S08]  /*8060*/  ISETP.NE.AND P0, PT, R20, RZ, PT ;  /* 0x000000ff1400720c */ /* 0x000fd00003f05270 */
[----:B-----5:R-:W0:-:S00]  /*8070*/  USETMAXREG.DEALLOC.CTAPOOL 0x28 ;  /* 0x00000028000079c8 */ /* 0x020e0000080e0500 */
[----:B------:R-:W-:Y:S05]  /*8080*/  @P0 EXIT ;  /* 0x000000000000094d */ /* 0x000fea0003800000 */
[----:B0-----:R-:W-:Y:S01]  /*8090*/  LOP3.LUT P0, RZ, R16, 0xff, RZ, 0xc0, !PT ;  /* 0x000000ff10ff7812 */ /* 0x001fe2000780c0ff */
[----:B------:R-:W-:Y:S02]  /*80a0*/  IMAD.MOV.U32 R12, RZ, RZ, 0x1 ;  /* 0x00000001ff0c7424 */ /* 0x000fe400078e00ff */
[----:B------:R-:W-:-:S10]  /*80b0*/  IMAD.MOV.U32 R15, RZ, RZ, RZ ;  /* 0x000000ffff0f7224 */ /* 0x000fd400078e00ff */
[----:B------:R-:W-:Y:S05]  /*80c0*/  @!P0 BRA `(.L_x_170) ;  /* 0x0000000c00088947 */ /* 0x000fea0003800000 */
[----:B------:R-:W-:Y:S01]  /*80d0*/  LOP3.LUT P0, RZ, R13, 0x1f, RZ, 0xc0, !PT ;  /* 0x0000001f0dff7812 */ /* 0x000fe2000780c0ff */
[----:B------:R-:W-:Y:S01]  /*80e0*/  ULDC UR5, c[0x0][0x658] ;  /* 0x0001960000057ab9 */ /* 0x000fe20000000800 */
[----:B------:R-:W-:Y:S01]  /*80f0*/  UMOV UR6, 0xffffffff ;  /* 0xffffffff00067882 */ /* 0x000fe20000000000 */
[----:B------:R-:W-:Y:S01]  /*8100*/  BSSY B0, `(.L_x_170) ;  /* 0x00000be000007945 */ /* 0x000fe20003800000 */
[----:B------:R-:W-:Y:S01]  /*8110*/  USHF.L.U32 UR6, UR6, UR5, URZ ;  /* 0x0000000506067299 */ /* 0x000fe2000800063f */
[C---:B------:R-:W-:Y:S01]  /*8120*/  ISETP.NE.AND P3, PT, R11.reuse, RZ, PT ;  /* 0x000000ff0b00720c */ /* 0x040fe20003f65270 */
[----:B------:R-:W-:Y:S01]  /*8130*/  IMAD.MOV.U32 R14, RZ, RZ, 0x1 ;  /* 0x00000001ff0e7424 */ /* 0x000fe200078e00ff */
[----:B------:R-:W-:Y:S01]  /*8140*/  ISETP.NE.OR P0, PT, R11, RZ, !P0 ;  /* 0x000000ff0b00720c */ /* 0x000fe20004705670 */
[----:B------:R-:W-:Y:S01]  /*8150*/  IMAD.MOV.U32 R12, RZ, RZ, 0x1 ;  /* 0x00000001ff0c7424 */ /* 0x000fe200078e00ff */
[----:B------:R-:W-:Y:S01]  /*8160*/  LOP3.LUT R13, R7, 0x2, RZ, 0xfc, !PT ;  /* 0x00000002070d7812 */ /* 0x000fe200078efcff */
[----:B------:R-:W-:Y:S01]  /*8170*/  IMAD.MOV.U32 R15, RZ, RZ, RZ ;  /* 0x000000ffff0f7224 */ /* 0x000fe200078e00ff */
[----:B------:R-:W-:Y:S01]  /*8180*/  ULDC UR4, c[0x0][0x600] ;  /* 0x0001800000047ab9 */ /* 0x000fe20000000800 */
[----:B------:R-:W-:Y:S01]  /*8190*/  UMOV UR7, 0x1 ;  /* 0x0000000100077882 */ /* 0x000fe20000000000 */
[----:B------:R-:W-:-:S02]  /*81a0*/  UIADD3 UR22, UR13, 0x1, URZ ;  /* 0x000000010d167890 */ /* 0x000fc4000fffe03f */
[----:B------:R-:W-:Y:S02]  /*81b0*/  UIADD3 UR16, UR4, -0x1, URZ ;  /* 0xffffffff04107890 */ /* 0x000fe4000fffe03f */
[----:B------:R-:W-:Y:S02]  /*81c0*/  USHF.L.U32 UR18, UR7, UR5, URZ ;  /* 0x0000000507127299 */ /* 0x000fe4000800063f */
[----:B------:R-:W-:Y:S01]  /*81d0*/  ULOP3.LUT UR17, URZ, UR6, URZ, 0x33, !UPT ;  /* 0x000000063f117292 */ /* 0x000fe2000f8e333f */
[----:B------:R-:W-:-:S11]  /*81e0*/  ULDC.64 UR20, c[0x0][0x198] ;  /* 0x0000660000147ab9 */ /* 0x000fd60000000a00 */
.L_x_182:
[----:B------:R-:W-:-:S03]  /*81f0*/  UMOV UR4, 0xffffffff ;  /* 0xffffffff00047882 */ /* 0x000fc60000000000 */
[----:B------:R-:W-:Y:S05]  /*8200*/  BRA.DIV UR4, `(.L_x_171) ;  /* 0x0000001204207947 */ /* 0x000fea000b800000 */
[----:B------:R-:W-:-:S13]  /*8210*/  ELECT P1, URZ, PT ;  /* 0x00000000003f782f */ /* 0x000fda0003820000 */
.L_x_197:
[----:B------:R-:W0:Y:S01]  /*8220*/  LDC R10, c[0x0][0x28c] ;  /* 0x0000a300ff0a7b82 */ /* 0x000e220000000800 */
[----:B------:R-:W-:Y:S01]  /*8230*/  BSSY B1, `(.L_x_172) ;  /* 0x0000037000017945 */ /* 0x000fe20003800000 */
[----:B0-----:R-:W-:-:S13]  /*8240*/  ISETP.LT.OR P1, PT, R10, 0x1, !P1 ;  /* 0x000000010a00780c */ /* 0x001fda0004f21670 */
[----:B------:R-:W-:Y:S05]  /*8250*/  @P1 BRA `(.L_x_173) ;  /* 0x0000000000d01947 */ /* 0x000fea0003800000 */
[----:B------:R-:W-:Y:S02]  /*8260*/  IMAD.SHL.U32 R16, R5, 0x80, RZ ;  /* 0x0000008005107824 */ /* 0x000fe400078e00ff */
[----:B------:R-:W-:Y:S02]  /*8270*/  IMAD.SHL.U32 R17, R6, 0x40, RZ ;  /* 0x0000004006117824 */ /* 0x000fe400078e00ff */
[----:B------:R-:W-:Y:S02]  /*8280*/  IMAD.MOV.U32 R18, RZ, RZ, RZ ;  /* 0x000000ffff127224 */ /* 0x000fe400078e00ff */
[----:B------:R-:W-:Y:S02]  /*8290*/  IMAD.U32 R20, RZ, RZ, UR22 ;  /* 0x00000016ff147e24 */ /* 0x000fe4000f8e00ff */
[----:B------:R-:W-:Y:S02]  /*82a0*/  IMAD.MOV.U32 R5, RZ, RZ, R12 ;  /* 0x000000ffff057224 */ /* 0x000fe400078e000c */
[----:B------:R-:W-:-:S07]  /*82b0*/  IMAD.MOV.U32 R6, RZ, RZ, R15 ;  /* 0x000000ffff067224 */ /* 0x000fce00078e000f */
.L_x_177:
[----:B------:R-:W0:Y:S01]  /*82c0*/  S2R R11, SR_CgaCtaId ;  /* 0x00000000000b7919 */ /* 0x000e220000008800 */
[----:B------:R-:W-:-:S04]  /*82d0*/  MOV R10, 0x400 ;  /* 0x00000400000a7802 */ /* 0x000fc80000000f00 */
[----:B0-----:R-:W-:Y:S02]  /*82e0*/  LEA R21, R11, R10, 0x18 ;  /* 0x0000000a0b157211 */ /* 0x001fe400078ec0ff */
[----:B------:R-:W-:Y:S01]  /*82f0*/  SHF.L.U32 R10, R5, 0x1f, RZ ;  /* 0x0000001f050a7819 */ /* 0x000fe200000006ff */
[----:B------:R-:W0:Y:S02]  /*8300*/  @!P3 LDC R11, c[0x0][0x500] ;  /* 0x00014000ff0bbb82 */ /* 0x000e240000000800 */
[----:B------:R-:W-:-:S04]  /*8310*/  IMAD R19, R6, 0x8, R21 ;  /* 0x0000000806137824 */ /* 0x000fc800078e0215 */
[----:B------:R-:W1:Y:S02]  /*8320*/  SYNCS.PHASECHK.TRANS64.TRYWAIT P1, [R19+URZ+0x30], R10 ;  /* 0x0000300a130075a7 */ /* 0x000e64000802017f */
[----:B-1----:R-:W-:Y:S05]  /*8330*/  @!P1 BRA `(.L_x_174) ;  /* 0x0000000c00f49947 */ /* 0x002fea0003800000 */
.L_x_198:
[----:B-1----:R-:W-:Y:S01]  /*8340*/  PRMT R10, R13, 0x9910, RZ ;  /* 0x000099100d0a7816 */ /* 0x002fe200000000ff */
[----:B0-----:R0:W-:Y:S03]  /*8350*/  @!P3 SYNCS.ARRIVE.TRANS64 RZ, [R19+URZ], R11 ;  /* 0x0000000b13ffb9a7 */ /* 0x0011e6000800003f */
[----:B------:R-:W-:-:S13]  /*8360*/  ISETP.NE.AND P1, PT, R10, 0x2, PT ;  /* 0x000000020a00780c */ /* 0x000fda0003f25270 */
[----:B0-----:R-:W-:Y:S05]  /*8370*/  @P1 BRA `(.L_x_175) ;  /* 0x0000000000041947 */ /* 0x001fea0003800000 */
[----:B------:R-:W-:Y:S01]  /*8380*/  BPT.TRAP 0x1 ;  /* 0x000000040000795c */ /* 0x000fe20000300000 */
.L_x_175:
[----:B------:R-:W-:Y:S05]  /*8390*/  @P0 BRA `(.L_x_176) ;  /* 0x0000000000040947 */ /* 0x000fea0003800000 */
[----:B------:R-:W-:Y:S01]  /*83a0*/  BPT.TRAP 0x1 ;  /* 0x000000040000795c */ /* 0x000fe20000300000 */
.L_x_176:
[C-C-:B------:R-:W-:Y:S01]  /*83b0*/  IMAD R10, R6.reuse, 0x2000, R21.reuse ;  /* 0x00002000060a7824 */ /* 0x140fe200078e0215 */
[----:B------:R-:W-:Y:S01]  /*83c0*/  R2UR UR9, R19 ;  /* 0x00000000130972ca */ /* 0x000fe200000e0000 */
[----:B------:R-:W-:Y:S01]  /*83d0*/  IMAD R21, R6, 0x4000, R21 ;  /* 0x0000400006157824 */ /* 0x000fe200078e0215 */
[----:B------:R-:W-:Y:S01]  /*83e0*/  UIADD3 UR4, UP0, UR20, 0xf0, URZ ;  /* 0x000000f014047890 */ /* 0x000fe2000ff1e03f */
[----:B------:R-:W-:Y:S01]  /*83f0*/  VIADD R20, R20, 0xffffffff ;  /* 0xffffffff14147836 */ /* 0x000fe20000000000 */
[----:B------:R-:W-:Y:S01]  /*8400*/  R2UR UR5, R10 ;  /* 0x000000000a0572ca */ /* 0x000fe200000e0000 */
[----:B------:R-:W-:Y:S01]  /*8410*/  UIADD3 UR24, UP1, UR20, 0x1f0, URZ ;  /* 0x000001f014187890 */ /* 0x000fe2000ff3e03f */
[----:B------:R-:W-:Y:S01]  /*8420*/  R2UR UR8, R21 ;  /* 0x00000000150872ca */ /* 0x000fe200000e0000 */
[----:B------:R-:W-:Y:S01]  /*8430*/  VIADD R6, R6, 0x1 ;  /* 0x0000000106067836 */ /* 0x000fe20000000000 */
[----:B------:R-:W-:Y:S01]  /*8440*/  R2UR UR11, R17 ;  /* 0x00000000110b72ca */ /* 0x000fe200000e0000 */
[----:B------:R-:W-:Y:S01]  /*8450*/  UIADD3.X UR25, URZ, UR21, URZ, UP1, !UPT ;  /* 0x000000153f197290 */ /* 0x000fe20008ffe43f */
[----:B------:R-:W-:Y:S01]  /*8460*/  R2UR UR10, R18 ;  /* 0x00000000120a72ca */ /* 0x000fe200000e0000 */
[----:B------:R-:W-:Y:S01]  /*8470*/  UMOV UR6, 0x0 ;  /* 0x0000000000067882 */ /* 0x000fe20000000000 */
[----:B------:R-:W-:Y:S01]  /*8480*/  R2UR UR12, R4 ;  /* 0x00000000040c72ca */ /* 0x000fe200000e0000 */
[----:B------:R-:W-:Y:S01]  /*8490*/  UMOV UR7, 0x10000000 ;  /* 0x1000000000077882 */ /* 0x000fe20000000000 */
[----:B------:R-:W-:Y:S01]  /*84a0*/  R2UR UR19, R16 ;  /* 0x00000000101372ca */ /* 0x000fe200000e0000 */
[----:B------:R-:W-:Y:S01]  /*84b0*/  VIADD R18, R18, 0x80 ;  /* 0x0000008012127836 */ /* 0x000fe20000000000 */
[----:B------:R-:W-:Y:S01]  /*84c0*/  ISETP.GT.AND P4, PT, R20, 0x1, PT ;  /* 0x000000011400780c */ /* 0x000fe20003f84270 */
[----:B------:R-:W-:Y:S01]  /*84d0*/  UIADD3 UR14, UR5, 0x180, URZ ;  /* 0x00000180050e7890 */ /* 0x000fe2000fffe03f */
[----:B------:R-:W-:Y:S01]  /*84e0*/  ISETP.NE.AND P1, PT, R6, 0x6, PT ;  /* 0x000000060600780c */ /* 0x000fe20003f25270 */
[----:B------:R-:W-:-:S02]  /*84f0*/  UIADD3.X UR5, URZ, UR21, URZ, UP0, !UPT ;  /* 0x000000153f057290 */ /* 0x000fc400087fe43f */
[----:B------:R-:W-:Y:S01]  /*8500*/  UIADD3 UR15, UR8, 0xc180, URZ ;  /* 0x0000c180080f7890 */ /* 0x000fe2000fffe03f */
[----:B------:R-:W-:Y:S02]  /*8510*/  SEL R10, RZ, 0x1, P1 ;  /* 0x00000001ff0a7807 */ /* 0x000fe40000800000 */
[----:B------:R-:W-:Y:S01]  /*8520*/  UMOV UR8, UR14 ;  /* 0x0000000e00087c82 */ /* 0x000fe20008000000 */
[----:B------:R-:W-:Y:S02]  /*8530*/  SEL R6, R6, RZ, P1 ;  /* 0x000000ff06067207 */ /* 0x000fe40000800000 */
[----:B------:R-:W-:Y:S01]  /*8540*/  LOP3.LUT R5, R5, R10, RZ, 0x3c, !PT ;  /* 0x0000000a05057212 */ /* 0x000fe200078e3cff */
[----:B------:R0:W-:Y:S02]  /*8550*/  UTMALDG.3D [UR8], [UR4], desc[UR6] ;  /* 0x00000608040075b4 */ /* 0x0001e40008011000 */
[----:B0-----:R-:W-:Y:S01]  /*8560*/  UMOV UR8, UR15 ;  /* 0x0000000f00087c82 */ /* 0x001fe20008000000 */
[----:B------:R-:W-:-:S02]  /*8570*/  UMOV UR11, UR19 ;  /* 0x00000013000b7c82 */ /* 0x000fc40008000000 */
[----:B------:R0:W-:Y:S02]  /*8580*/  UTMALDG.3D [UR8], [UR24], desc[UR6] ;  /* 0x00000608180075b4 */ /* 0x0001e40008011000 */
[----:B0-----:R-:W-:Y:S05]  /*8590*/  @P4 BRA `(.L_x_177) ;  /* 0xfffffffc00484947 */ /* 0x001fea000383ffff */
.L_x_173:
[----:B------:R-:W-:Y:S05]  /*85a0*/  BSYNC B1 ;  /* 0x0000000000017941 */ /* 0x000fea0003800000 */
.L_x_172:
[----:B------:R-:W-:Y:S01]  /*85b0*/  LOP3.LUT P5, RZ, R14, 0xff, RZ, 0xc0, !PT ;  /* 0x000000ff0eff7812 */ /* 0x000fe200078ac0ff */
[----:B------:R-:W-:Y:S01]  /*85c0*/  VIADD R6, R15, UR13 ;  /* 0x0000000d0f067c36 */ /* 0x000fe20008000000 */
[----:B------:R-:W-:Y:S01]  /*85d0*/  ULDC.64 UR4, c[0x0][0x650] ;  /* 0x0001940000047ab9 */ /* 0x000fe20000000a00 */
[----:B------:R-:W-:Y:S01]  /*85e0*/  IMAD.U32 R11, RZ, RZ, UR13 ;  /* 0x0000000dff0b7e24 */ /* 0x000fe2000f8e00ff */
[----:B------:R-:W-:Y:S01]  /*85f0*/  UISETP.GE.U32.AND UP0, UPT, UR13, 0x6, UPT ;  /* 0x000000060d00788c */ /* 0x000fe2000bf06070 */
[----:B------:R-:W-:Y:S01]  /*8600*/  BSSY B1, `(.L_x_178) ;  /* 0x000006b000017945 */ /* 0x000fe20003800000 */
[----:B------:R-:W-:Y:S02]  /*8610*/  ISETP.GT.U32.AND P1, PT, R6, 0x5, PT ;  /* 0x000000050600780c */ /* 0x000fe40003f24070 */
[----:B------:R-:W-:Y:S02]  /*8620*/  PRMT R14, RZ, 0x7610, R14 ;  /* 0x00007610ff0e7816 */ /* 0x000fe4000000000e */
[----:B------:R-:W-:-:S02]  /*8630*/  ISETP.LT.U32.AND P1, PT, R11, 0x6, P1 ;  /* 0x000000060b00780c */ /* 0x000fc40000f21070 */
[----:B------:R-:W-:Y:S01]  /*8640*/  PLOP3.LUT P4, PT, PT, PT, UP0, 0x80, 0x0 ;  /* 0x000000000000781c */ /* 0x000fe20003f8f008 */
[----:B------:R-:W0:Y:S01]  /*8650*/  @P5 S2R R5, SR_CgaCtaId ;  /* 0x0000000000055919 */ /* 0x000e220000008800 */
[----:B------:R-:W-:-:S04]  /*8660*/  @P5 MOV R4, 0x400 ;  /* 0x0000040000045802 */ /* 0x000fc80000000f00 */
[----:B0-----:R-:W-:Y:S01]  /*8670*/  @P5 LEA R10, R5, R4, 0x18 ;  /* 0x00000004050a5211 */ /* 0x001fe200078ec0ff */
[----:B------:R-:W-:-:S03]  /*8680*/  IMAD.WIDE.U32 R4, R6, -0x55555555, RZ ;  /* 0xaaaaaaab06047825 */ /* 0x000fc600078e00ff */
[----:B------:R0:W-:Y:S01]  /*8690*/  @P5 SYNCS.ARRIVE.TRANS64.A1T0 RZ, [R10+URZ+0x98], RZ ;  /* 0x000098ff0aff59a7 */ /* 0x0001e2000810003f */
[----:B------:R-:W-:Y:S01]  /*86a0*/  IADD3 R2, P5, R2, R8, RZ ;  /* 0x0000000802027210 */ /* 0x000fe20007fbe0ff */
[----:B------:R-:W-:Y:S01]  /*86b0*/  IMAD.MOV.U32 R4, RZ, RZ, -0x1 ;  /* 0xffffffffff047424 */ /* 0x000fe200078e00ff */
[----:B------:R-:W-:Y:S02]  /*86c0*/  SHF.R.U32.HI R11, RZ, 0x2, R5 ;  /* 0x00000002ff0b7819 */ /* 0x000fe40000011605 */
[----:B------:R-:W-:Y:S01]  /*86d0*/  SEL R5, RZ, 0x1, !P1 ;  /* 0x00000001ff057807 */ /* 0x000fe20004800000 */
[----:B------:R-:W-:Y:S01]  /*86e0*/  IMAD.X R3, R3, 0x1, R0, P5 ;  /* 0x0000000103037824 */ /* 0x000fe200028e0600 */
[----:B------:R-:W-:Y:S01]  /*86f0*/  ISETP.GE.U32.AND P1, PT, R2, UR4, PT ;  /* 0x0000000402007c0c */ /* 0x000fe2000bf26070 */
[----:B------:R-:W-:Y:S01]  /*8700*/  IMAD R15, R11, -0x6, R6 ;  /* 0xfffffffa0b0f7824 */ /* 0x000fe200078e0206 */
[----:B------:R-:W-:Y:S01]  /*8710*/  LOP3.LUT R12, R12, R5, RZ, 0x3c, !PT ;  /* 0x000000050c0c7212 */ /* 0x000fe200078e3cff */
[----:B------:R-:W-:Y:S01]  /*8720*/  IMAD.MOV.U32 R6, RZ, RZ, -0x1 ;  /* 0xffffffffff067424 */ /* 0x000fe200078e00ff */
[----:B------:R-:W-:Y:S01]  /*8730*/  ISETP.GE.U32.AND.EX P1, PT, R3, UR5, PT, P1 ;  /* 0x0000000503007c0c */ /* 0x000fe2000bf26110 */
[----:B------:R-:W-:Y:S01]  /*8740*/  IMAD.MOV.U32 R5, RZ, RZ, -0x1 ;  /* 0xffffffffff057424 */ /* 0x000fe200078e00ff */
[----:B------:R-:W-:-:S02]  /*8750*/  @P4 LOP3.LUT R12, R12, 0x1, R11, 0x78, !PT ;  /* 0x000000010c0c4812 */ /* 0x000fc400078e780b */
[----:B0-----:R-:W-:-:S09]  /*8760*/  PRMT R10, RZ, 0x7610, R10 ;  /* 0x00007610ff0a7816 */ /* 0x001fd2000000000a */
[----:B------:R-:W-:Y:S05]  /*8770*/  @P1 BRA `(.L_x_179) ;  /* 0x00000004004c1947 */ /* 0x000fea0003800000 */
[----:B------:R-:W0:Y:S01]  /*8780*/  S2R R17, SR_CTAID.X ;  /* 0x0000000000117919 */ /* 0x000e220000002500 */
[----:B------:R-:W-:Y:S01]  /*8790*/  ULDC.64 UR4, c[0x0][0x628] ;  /* 0x00018a0000047ab9 */ /* 0x000fe20000000a00 */
[----:B------:R-:W1:Y:S01]  /*87a0*/  LDC R18, c[0x0][0x144] ;  /* 0x00005100ff127b82 */ /* 0x000e620000000800 */
[----:B------:R-:W-:Y:S01]  /*87b0*/  ISETP.NE.U32.AND P1, PT, RZ, UR4, PT ;  /* 0x00000004ff007c0c */ /* 0x000fe2000bf25070 */
[----:B------:R-:W2:Y:S01]  /*87c0*/  S2R R6, SR_CTAID.Y ;  /* 0x0000000000067919 */ /* 0x000ea20000002600 */
[----:B------:R-:W-:Y:S01]  /*87d0*/  ULDC UR6, c[0x0][0x150] ;  /* 0x0000540000067ab9 */ /* 0x000fe20000000800 */
[----:B------:R-:W-:Y:S01]  /*87e0*/  ULDC UR7, c[0x0][0x630] ;  /* 0x00018c0000077ab9 */ /* 0x000fe20000000800 */
[----:B------:R-:W-:Y:S01]  /*87f0*/  ISETP.NE.AND.EX P1, PT, RZ, UR5, PT, P1 ;  /* 0x00000005ff007c0c */ /* 0x000fe2000bf25310 */
[----:B------:R-:W-:Y:S01]  /*8800*/  IMAD.MOV.U32 R4, RZ, RZ, R2 ;  /* 0x000000ffff047224 */ /* 0x000fe200078e0002 */
[----:B0-----:R-:W-:-:S05]  /*8810*/  I2FP.F32.U32 R5, R17 ;  /* 0x0000001100057245 */ /* 0x001fca0000201000 */
[----:B------:R-:W-:Y:S01]  /*8820*/  FMUL R20, R5, UR6 ;  /* 0x0000000605147c20 */ /* 0x000fe20008400000 */
[----:B------:R-:W-:-:S05]  /*8830*/  IMAD.MOV.U32 R5, RZ, RZ, R3 ;  /* 0x000000ffff057224 */ /* 0x000fca00078e0003 */
[----:B--2---:R-:W-:Y:S05]  /*8840*/  @!P1 BRA `(.L_x_180) ;  /* 0x0000000000289947 */ /* 0x004fea0003800000 */
[----:B------:R-:W-:Y:S02]  /*8850*/  ULDC UR6, c[0x0][0x634] ;  /* 0x00018d0000067ab9 */ /* 0x000fe40000000800 */
[----:B------:R-:W-:-:S05]  /*8860*/  IADD3 R5, P1, R2, UR6, RZ ;  /* 0x0000000602057c10 */ /* 0x000fca000ff3e0ff */
[----:B------:R-:W-:-:S04]  /*8870*/  IMAD.X R19, RZ, RZ, R3, P1 ;  /* 0x000000ffff137224 */ /* 0x000fc800008e0603 */
[----:B------:R-:W-:-:S04]  /*8880*/  IMAD.WIDE.U32 R10, R19, UR4, RZ ;  /* 0x00000004130a7c25 */ /* 0x000fc8000f8e00ff */
[----:B------:R-:W-:-:S04]  /*8890*/  IMAD.WIDE.U32 R10, P1, R5, UR5, R10 ;  /* 0x00000005050a7c25 */ /* 0x000fc8000f82000a */
[----:B------:R-:W-:-:S04]  /*88a0*/  IMAD.WIDE.U32 R4, R5, UR4, RZ ;  /* 0x0000000405047c25 */ /* 0x000fc8000f8e00ff */
[----:B------:R-:W-:Y:S01]  /*88b0*/  IMAD.MOV.U32 R4, RZ, RZ, R11 ;  /* 0x000000ffff047224 */ /* 0x000fe200078e000b */
[----:B------:R-:W-:Y:S01]  /*88c0*/  IADD3 RZ, P4, R5, R10, RZ ;  /* 0x0000000a05ff7210 */ /* 0x000fe20007f9e0ff */
[----:B------:R-:W-:-:S04]  /*88d0*/  IMAD.X R5, RZ, RZ, RZ, P1 ;  /* 0x000000ffff057224 */ /* 0x000fc800008e06ff */
[----:B------:R-:W-:-:S08]  /*88e0*/  IMAD.WIDE.U32.X R4, R19, UR5, R4, P4 ;  /* 0x0000000513047c25 */ /* 0x000fd0000a0e0404 */
.L_x_180:
[--C-:B------:R-:W-:Y:S01]  /*88f0*/  SHF.R.U64 R16, R4, UR7, R5.reuse ;  /* 0x0000000704107c19 */ /* 0x100fe20008001205 */
[----:B------:R-:W0:Y:S01]  /*8900*/  F2I.U32.TRUNC.NTZ R20, R20 ;  /* 0x0000001400147305 */ /* 0x000e22000020f000 */
[----:B------:R-:W-:Y:S01]  /*8910*/  SHF.R.U32.HI R4, RZ, UR7, R5 ;  /* 0x00000007ff047c19 */ /* 0x000fe20008011605 */
[----:B------:R-:W-:Y:S01]  /*8920*/  ULDC.64 UR4, c[0x0][0x620] ;  /* 0x0001880000047ab9 */ /* 0x000fe20000000a00 */
[----:B------:R-:W-:Y:S01]  /*8930*/  IADD3 R11, P1, RZ, -R16, RZ ;  /* 0x80000010ff0b7210 */ /* 0x000fe20007f3e0ff */
[----:B------:R-:W-:Y:S01]  /*8940*/  ULDC.64 UR6, c[0x0][0x640] ;  /* 0x0001900000067ab9 */ /* 0x000fe20000000a00 */
[----:B------:R-:W2:Y:S03]  /*8950*/  LDC R21, c[0x0][0x148] ;  /* 0x00005200ff157b82 */ /* 0x000ea60000000800 */
[----:B------:R-:W-:Y:S01]  /*8960*/  IMAD.X R4, RZ, RZ, ~R4, P1 ;  /* 0x000000ffff047224 */ /* 0x000fe200008e0e04 */
[----:B------:R-:W-:-:S03]  /*8970*/  ISETP.NE.U32.AND P1, PT, RZ, UR6, PT ;  /* 0x00000006ff007c0c */ /* 0x000fc6000bf25070 */
[----:B------:R-:W-:Y:S01]  /*8980*/  IMAD R10, R4, UR4, RZ ;  /* 0x00000004040a7c24 */ /* 0x000fe2000f8e02ff */
[----:B------:R-:W-:Y:S01]  /*8990*/  ISETP.NE.AND.EX P1, PT, RZ, UR7, PT, P1 ;  /* 0x00000007ff007c0c */ /* 0x000fe2000bf25310 */
[----:B------:R-:W-:Y:S01]  /*89a0*/  IMAD.WIDE.U32 R4, R11, UR4, R2 ;  /* 0x000000040b047c25 */ /* 0x000fe2000f8e0002 */
[----:B------:R-:W-:-:S03]  /*89b0*/  ULDC UR4, c[0x0][0x618] ;  /* 0x0001860000047ab9 */ /* 0x000fc60000000800 */
[----:B------:R-:W-:Y:S01]  /*89c0*/  IMAD R11, R11, UR5, R10 ;  /* 0x000000050b0b7c24 */ /* 0x000fe2000f8e020a */
[----:B------:R-:W-:Y:S01]  /*89d0*/  ULDC UR5, c[0x0][0x154] ;  /* 0x0000550000057ab9 */ /* 0x000fe20000000800 */
[----:B0-----:R-:W-:Y:S02]  /*89e0*/  IMAD.MOV R10, RZ, RZ, -R20 ;  /* 0x000000ffff0a7224 */ /* 0x001fe400078e0a14 */
[----:B------:R-:W-:Y:S02]  /*89f0*/  IMAD.IADD R5, R5, 0x1, R11 ;  /* 0x0000000105057824 */ /* 0x000fe400078e020b */
[----:B-1----:R-:W-:Y:S01]  /*8a00*/  IMAD R17, R18, R10, R17 ;  /* 0x0000000a12117224 */ /* 0x002fe200078e0211 */
[----:B------:R-:W-:Y:S02]  /*8a10*/  I2FP.F32.U32 R10, R6 ;  /* 0x00000006000a7245 */ /* 0x000fe40000201000 */
[--C-:B------:R-:W-:Y:S02]  /*8a20*/  SHF.R.U64 R18, R4, UR4, R5.reuse ;  /* 0x0000000404127c19 */ /* 0x100fe40008001205 */
[----:B------:R-:W-:Y:S01]  /*8a30*/  SHF.R.U32.HI R5, RZ, UR4, R5 ;  /* 0x00000004ff057c19 */ /* 0x000fe20008011605 */
[----:B------:R-:W-:Y:S01]  /*8a40*/  FMUL R10, R10, UR5 ;  /* 0x000000050a0a7c20 */ /* 0x000fe20008400000 */
[----:B------:R-:W-:-:S02]  /*8a50*/  ULDC UR4, c[0x0][0x608] ;  /* 0x0001820000047ab9 */ /* 0x000fc40000000800 */
[--C-:B------:R-:W-:Y:S01]  /*8a60*/  SHF.R.U64 R20, R18, UR4, R5.reuse ;  /* 0x0000000412147c19 */ /* 0x100fe20008001205 */
[----:B------:R0:W1:Y:S01]  /*8a70*/  F2I.U32.TRUNC.NTZ R22, R10 ;  /* 0x0000000a00167305 */ /* 0x000062000020f000 */
[----:B------:R-:W-:Y:S01]  /*8a80*/  SHF.R.U32.HI R5, RZ, UR4, R5 ;  /* 0x00000004ff057c19 */ /* 0x000fe20008011605 */
[----:B------:R-:W-:-:S03]  /*8a90*/  ULDC UR4, c[0x0][0x658] ;  /* 0x0001960000047ab9 */ /* 0x000fc60000000800 */
[--C-:B------:R-:W-:Y:S02]  /*8aa0*/  SHF.R.U64 R19, R20, UR4, R5.reuse ;  /* 0x0000000414137c19 */ /* 0x100fe40008001205 */
[----:B------:R-:W-:-:S03]  /*8ab0*/  SHF.R.U32.HI R23, RZ, UR4, R5 ;  /* 0x00000004ff177c19 */ /* 0x000fc60008011605 */
[----:B------:R-:W-:Y:S02]  /*8ac0*/  IMAD.MOV.U32 R4, RZ, RZ, R19 ;  /* 0x000000ffff047224 */ /* 0x000fe400078e0013 */
[----:B------:R-:W-:Y:S01]  /*8ad0*/  IMAD.MOV.U32 R5, RZ, RZ, R23 ;  /* 0x000000ffff057224 */ /* 0x000fe200078e0017 */
[----:B0-----:R-:W-:Y:S06]  /*8ae0*/  @!P1 BRA `(.L_x_181) ;  /* 0x0000000000289947 */ /* 0x001fec0003800000 */
        /* <DEDUP_REMOVED lines=10> */
.L_x_181:
[----:B------:R-:W-:Y:S01]  /*8b90*/  ULDC UR4, c[0x0][0x648] ;  /* 0x0001920000047ab9 */ /* 0x000fe20000000800 */
[----:B-1----:R-:W-:Y:S01]  /*8ba0*/  IMAD.MOV R22, RZ, RZ, -R22 ;  /* 0x000000ffff167224 */ /* 0x002fe200078e0a16 */
[----:B------:R-:W-:Y:S01]  /*8bb0*/  SHF.R.U64 R5, R4, UR4, R5 ;  /* 0x0000000404057c19 */ /* 0x000fe20008001205 */
[----:B------:R-:W-:Y:S01]  /*8bc0*/  ULDC UR4, c[0x0][0x638] ;  /* 0x00018e0000047ab9 */ /* 0x000fe20000000800 */
[----:B------:R-:W-:Y:S01]  /*8bd0*/  LOP3.LUT R4, R20, UR17, RZ, 0xc0, !PT ;  /* 0x0000001114047c12 */ /* 0x000fe2000f8ec0ff */
[----:B--2---:R-:W-:Y:S01]  /*8be0*/  @P2 IMAD R17, R21, R22, R6 ;  /* 0x0000001615112224 */ /* 0x004fe200078e0206 */
[----:B------:R-:W-:Y:S01]  /*8bf0*/  LOP3.LUT R18, R18, UR16, RZ, 0xc0, !PT ;  /* 0x0000001012127c12 */ /* 0x000fe2000f8ec0ff */
[----:B------:R-:W-:Y:S01]  /*8c00*/  IMAD.MOV R6, RZ, RZ, -R5 ;  /* 0x000000ffff067224 */ /* 0x000fe200078e0a05 */
[----:B------:R-:W-:Y:S01]  /*8c10*/  ULDC UR5, c[0x0][0x610] ;  /* 0x0001840000057ab9 */ /* 0x000fe20000000800 */
[----:B------:R-:W-:Y:S02]  /*8c20*/  IMAD R4, R5, UR18, R4 ;  /* 0x0000001205047c24 */ /* 0x000fe4000f8e0204 */
[----:B------:R-:W-:Y:S01]  /*8c30*/  IMAD R19, R6, UR4, R19 ;  /* 0x0000000406137c24 */ /* 0x000fe2000f8e0213 */
[----:B------:R-:W-:Y:S01]  /*8c40*/  ULDC UR4, c[0x0][0x600] ;  /* 0x0001800000047ab9 */ /* 0x000fe20000000800 */
[----:B------:R-:W-:-:S02]  /*8c50*/  IMAD R17, R4, UR5, R17 ;  /* 0x0000000504117c24 */ /* 0x000fc4000f8e0211 */
[----:B------:R-:W-:Y:S02]  /*8c60*/  IMAD R6, R19, UR4, R18 ;  /* 0x0000000413067c24 */ /* 0x000fe4000f8e0212 */
[----:B------:R-:W-:Y:S02]  /*8c70*/  IMAD.MOV.U32 R10, RZ, RZ, 0x1 ;  /* 0x00000001ff0a7424 */ /* 0x000fe400078e00ff */
[----:B------:R-:W-:Y:S01]  /*8c80*/  IMAD.MOV.U32 R4, RZ, RZ, R16 ;  /* 0x000000ffff047224 */ /* 0x000fe200078e0010 */
[----:B------:R-:W-:Y:S02]  /*8c90*/  SEL R5, R6, R17, !P2 ;  /* 0x0000001106057207 */ /* 0x000fe40005000000 */
[----:B------:R-:W-:-:S07]  /*8ca0*/  SEL R6, R17, R6, !P2 ;  /* 0x0000000611067207 */ /* 0x000fce0005000000 */
.L_x_179:
[----:B------:R-:W-:Y:S05]  /*8cb0*/  BSYNC B1 ;  /* 0x0000000000017941 */ /* 0x000fea0003800000 */
.L_x_178:
[----:B------:R-:W-:-:S13]  /*8cc0*/  LOP3.LUT P1, RZ, R10, 0xff, RZ, 0xc0, !PT ;  /* 0x000000ff0aff7812 */ /* 0x000fda000782c0ff */
[----:B------:R-:W-:Y:S05]  /*8cd0*/  @P1 BRA `(.L_x_182) ;  /* 0xfffffff400441947 */ /* 0x000fea000383ffff */
[----:B------:R-:W-:Y:S05]  /*8ce0*/  BSYNC B0 ;  /* 0x0000000000007941 */ /* 0x000fea0003800000 */
.L_x_170:
[----:B------:R-:W-:-:S03]  /*8cf0*/  UMOV UR4, 0xffffffff ;  /* 0xffffffff00047882 */ /* 0x000fc60000000000 */
[----:B------:R-:W-:Y:S05]  /*8d00*/  BRA.DIV UR4, `(.L_x_183) ;  /* 0x0000000604947947 */ /* 0x000fea000b800000 */
[----:B------:R-:W-:-:S13]  /*8d10*/  ELECT P0, URZ, PT ;  /* 0x00000000003f782f */ /* 0x000fda0003800000 */
.L_x_201:
[----:B------:R-:W-:Y:S04]  /*8d20*/  BSSY B0, `(.L_x_184) ;  /* 0x000003d000007945 */ /* 0x000fe80003800000 */
[----:B------:R-:W-:Y:S05]  /*8d30*/  @!P0 BRA `(.L_x_185) ;  /* 0x0000000000ec8947 */ /* 0x000fea0003800000 */
[----:B------:R-:W-:-:S04]  /*8d40*/  LOP3.LUT R7, R7, 0x2, RZ, 0xfc, !PT ;  /* 0x0000000207077812 */ /* 0x000fc800078efcff */
[----:B------:R-:W-:-:S13]  /*8d50*/  ISETP.NE.AND P0, PT, R7, 0x3, PT ;  /* 0x000000030700780c */ /* 0x000fda0003f05270 */
[----:B------:R-:W-:Y:S05]  /*8d60*/  @!P0 BRA `(.L_x_186) ;  /* 0x0000000000048947 */ /* 0x000fea0003800000 */
[----:B------:R-:W-:Y:S01]  /*8d70*/  BPT.TRAP 0x1 ;  /* 0x000000040000795c */ /* 0x000fe20000300000 */
.L_x_186:
[----:B------:R-:W0:Y:S01]  /*8d80*/  S2R R3, SR_CgaCtaId ;  /* 0x0000000000037919 */ /* 0x000e220000008800 */
[----:B------:R-:W-:Y:S02]  /*8d90*/  MOV R0, 0x400 ;  /* 0x0000040000007802 */ /* 0x000fe40000000f00 */
[----:B------:R-:W-:Y:S02]  /*8da0*/  SHF.L.U32 R2, R12, 0x1f, RZ ;  /* 0x0000001f0c027819 */ /* 0x000fe400000006ff */
[----:B0-----:R-:W-:-:S05]  /*8db0*/  LEA R0, R3, R0, 0x18 ;  /* 0x0000000003007211 */ /* 0x001fca00078ec0ff */
[----:B------:R-:W-:-:S04]  /*8dc0*/  VIADD R0, R0, 0x30 ;  /* 0x0000003000007836 */ /* 0x000fc80000000000 */
[C---:B------:R-:W-:Y:S02]  /*8dd0*/  IMAD R5, R15.reuse, 0x8, R0 ;  /* 0x000000080f057824 */ /* 0x040fe400078e0200 */
[----:B------:R-:W-:Y:S02]  /*8de0*/  VIADD R15, R15, 0x1 ;  /* 0x000000010f0f7836 */ /* 0x000fe40000000000 */
[----:B------:R-:W0:Y:S03]  /*8df0*/  SYNCS.PHASECHK.TRANS64.TRYWAIT P0, [R5+URZ], R2 ;  /* 0x00000002050075a7 */ /* 0x000e26000800017f */
[----:B------:R-:W-:-:S04]  /*8e00*/  ISETP.NE.AND P1, PT, R15, 0x6, PT ;  /* 0x000000060f00780c */ /* 0x000fc80003f25270 */
[----:B------:R-:W-:Y:S02]  /*8e10*/  SEL R3, RZ, 0x1, P1 ;  /* 0x00000001ff037807 */ /* 0x000fe40000800000 */
[----:B------:R-:W-:Y:S02]  /*8e20*/  SEL R15, R15, RZ, P1 ;  /* 0x000000ff0f0f7207 */ /* 0x000fe40000800000 */
[----:B------:R-:W-:-:S03]  /*8e30*/  LOP3.LUT R12, R12, R3, RZ, 0x3c, !PT ;  /* 0x000000030c0c7212 */ /* 0x000fc600078e3cff */
[----:B------:R-:W-:Y:S01]  /*8e40*/  IMAD R7, R15, 0x8, R0 ;  /* 0x000000080f077824 */ /* 0x000fe200078e0200 */
[----:B------:R-:W-:Y:S01]  /*8e50*/  SHF.L.U32 R4, R12, 0x1f, RZ ;  /* 0x0000001f0c047819 */ /* 0x000fe200000006ff */
[----:B0-----:R-:W-:Y:S06]  /*8e60*/  @!P0 BRA `(.L_x_187) ;  /* 0x0000000400608947 */ /* 0x001fec0003800000 */
.L_x_202:
[----:B------:R-:W1:Y:S01]  /*8e70*/  SYNCS.PHASECHK.TRANS64.TRYWAIT P0, [R7+URZ], R4 ;  /* 0x00000004070075a7 */ /* 0x000e62000800017f */
[----:B0-----:R-:W-:-:S05]  /*8e80*/  VIADD R2, R15, 0x1 ;  /* 0x000000010f027836 */ /* 0x001fca0000000000 */
[----:B------:R-:W-:-:S04]  /*8e90*/  ISETP.NE.AND P1, PT, R2, 0x6, PT ;  /* 0x000000060200780c */ /* 0x000fc80003f25270 */
[----:B------:R-:W-:Y:S02]  /*8ea0*/  SEL R3, RZ, 0x1, P1 ;  /* 0x00000001ff037807 */ /* 0x000fe40000800000 */
[----:B------:R-:W-:Y:S02]  /*8eb0*/  SEL R9, R2, RZ, P1 ;  /* 0x000000ff02097207 */ /* 0x000fe40000800000 */
[----:B------:R-:W-:-:S03]  /*8ec0*/  LOP3.LUT R12, R12, R3, RZ, 0x3c, !PT ;  /* 0x000000030c0c7212 */ /* 0x000fc600078e3cff */
[----:B------:R-:W-:Y:S01]  /*8ed0*/  IMAD R6, R9, 0x8, R0 ;  /* 0x0000000809067824 */ /* 0x000fe200078e0200 */
[----:B------:R-:W-:Y:S01]  /*8ee0*/  SHF.L.U32 R5, R12, 0x1f, RZ ;  /* 0x0000001f0c057819 */ /* 0x000fe200000006ff */
[----:B-1----:R-:W-:Y:S06]  /*8ef0*/  @!P0 BRA `(.L_x_188) ;  /* 0x0000000400508947 */ /* 0x002fec0003800000 */
.L_x_203:
[----:B------:R-:W1:Y:S01]  /*8f00*/  SYNCS.PHASECHK.TRANS64.TRYWAIT P0, [R6+URZ], R5 ;  /* 0x00000005060075a7 */ /* 0x000e62000800017f */
[----:B------:R-:W-:-:S05]  /*8f10*/  VIADD R2, R9, 0x1 ;  /* 0x0000000109027836 */ /* 0x000fca0000000000 */
[----:B------:R-:W-:-:S04]  /*8f20*/  ISETP.NE.AND P1, PT, R2, 0x6, PT ;  /* 0x000000060200780c */ /* 0x000fc80003f25270 */
[----:B------:R-:W-:Y:S02]  /*8f30*/  SEL R3, RZ, 0x1, P1 ;  /* 0x00000001ff037807 */ /* 0x000fe40000800000 */
[----:B0-----:R-:W-:Y:S02]  /*8f40*/  SEL R7, R2, RZ, P1 ;  /* 0x000000ff02077207 */ /* 0x001fe40000800000 */
[----:B------:R-:W-:-:S03]  /*8f50*/  LOP3.LUT R12, R12, R3, RZ, 0x3c, !PT ;  /* 0x000000030c0c7212 */ /* 0x000fc600078e3cff */
[----:B------:R-:W-:Y:S01]  /*8f60*/  IMAD R9, R7, 0x8, R0 ;  /* 0x0000000807097824 */ /* 0x000fe200078e0200 */
[----:B------:R-:W-:Y:S01]  /*8f70*/  SHF.L.U32 R4, R12, 0x1f, RZ ;  /* 0x0000001f0c047819 */ /* 0x000fe200000006ff */
[----:B-1----:R-:W-:Y:S06]  /*8f80*/  @!P0 BRA `(.L_x_189) ;  /* 0x0000000400408947 */ /* 0x002fec0003800000 */
.L_x_204:
[----:B------:R-:W1:Y:S01]  /*8f90*/  SYNCS.PHASECHK.TRANS64.TRYWAIT P0, [R9+URZ], R4 ;  /* 0x00000004090075a7 */ /* 0x000e62000800017f */
[----:B------:R-:W-:-:S05]  /*8fa0*/  VIADD R2, R7, 0x1 ;  /* 0x0000000107027836 */ /* 0x000fca0000000000 */
[----:B------:R-:W-:-:S04]  /*8fb0*/  ISETP.NE.AND P1, PT, R2, 0x6, PT ;  /* 0x000000060200780c */ /* 0x000fc80003f25270 */
[----:B------:R-:W-:Y:S02]  /*8fc0*/  SEL R3, RZ, 0x1, P1 ;  /* 0x00000001ff037807 */ /* 0x000fe40000800000 */
[----:B------:R-:W-:Y:S02]  /*8fd0*/  SEL R7, R2, RZ, P1 ;  /* 0x000000ff02077207 */ /* 0x000fe40000800000 */
[----:B------:R-:W-:-:S03]  /*8fe0*/  LOP3.LUT R11, R12, R3, RZ, 0x3c, !PT ;  /* 0x000000030c0b7212 */ /* 0x000fc600078e3cff */
[----:B0-----:R-:W-:Y:S01]  /*8ff0*/  IMAD R6, R7, 0x8, R0 ;  /* 0x0000000807067824 */ /* 0x001fe200078e0200 */
[----:B------:R-:W-:Y:S01]  /*9000*/  SHF.L.U32 R5, R11, 0x1f, RZ ;  /* 0x0000001f0b057819 */ /* 0x000fe200000006ff */
[----:B-1----:R-:W-:Y:S06]  /*9010*/  @!P0 BRA `(.L_x_190) ;  /* 0x0000000400308947 */ /* 0x002fec0003800000 */
.L_x_205:
[----:B------:R-:W1:Y:S01]  /*9020*/  SYNCS.PHASECHK.TRANS64.TRYWAIT P0, [R6+URZ], R5 ;  /* 0x00000005060075a7 */ /* 0x000e62000800017f */
[----:B------:R-:W-:-:S05]  /*9030*/  VIADD R2, R7, 0x1 ;  /* 0x0000000107027836 */ /* 0x000fca0000000000 */
[----:B------:R-:W-:-:S04]  /*9040*/  ISETP.NE.AND P1, PT, R2, 0x6, PT ;  /* 0x000000060200780c */ /* 0x000fc80003f25270 */
[----:B0-----:R-:W-:Y:S02]  /*9050*/  SEL R4, RZ, 0x1, P1 ;  /* 0x00000001ff047807 */ /* 0x001fe40000800000 */
[----:B------:R-:W-:Y:S02]  /*9060*/  SEL R3, R2, RZ, P1 ;  /* 0x000000ff02037207 */ /* 0x000fe40000800000 */
[----:B------:R-:W-:Y:S01]  /*9070*/  LOP3.LUT R4, R11, R4, RZ, 0x3c, !PT ;  /* 0x000000040b047212 */ /* 0x000fe200078e3cff */
[----:B-1----:R-:W-:Y:S06]  /*9080*/  @!P0 BRA `(.L_x_191) ;  /* 0x0000000400288947 */ /* 0x002fec0003800000 */
.L_x_206:
[----:B------:R-:W-:Y:S01]  /*9090*/  IMAD R3, R3, 0x8, R0 ;  /* 0x0000000803037824 */ /* 0x000fe200078e0200 */
[----:B------:R-:W-:-:S07]  /*90a0*/  SHF.L.U32 R0, R4, 0x1f, RZ ;  /* 0x0000001f04007819 */ /* 0x000fce00000006ff */
.L_x_192:
[----:B-1----:R1:W2:Y:S02]  /*90b0*/  SYNCS.PHASECHK.TRANS64.TRYWAIT P0, [R3+URZ], R0 ;  /* 0x00000000030075a7 */ /* 0x0022a4000800017f */
[----:B--2---:R-:W-:Y:S05]  /*90c0*/  @!P0 NANOSLEEP.SYNCS 0x989680 ;  /* 0x009896800000895d */ /* 0x004fea0003900000 */
[----:B------:R-:W2:Y:S02]  /*90d0*/  @!P0 SYNCS.PHASECHK.TRANS64 P0, [R3+URZ], R0 ;  /* 0x00000000030085a7 */ /* 0x000ea4000800007f */
[----:B--2---:R-:W-:Y:S05]  /*90e0*/  @!P0 BRA `(.L_x_192) ;  /* 0xfffffffc00f08947 */ /* 0x004fea000383ffff */
.L_x_185:
[----:B------:R-:W-:Y:S05]  /*90f0*/  BSYNC B0 ;  /* 0x0000000000007941 */ /* 0x000fea0003800000 */
.L_x_184:
[----:B------:R-:W-:Y:S05]  /*9100*/  EXIT ;  /* 0x000000000000794d */ /* 0x000fea0003800000 */
.L_x_15:
[----:B0-----:R-:W-:-:S04]  /*9110*/  IMAD.U32 R17, RZ, RZ, UR11 ;  /* 0x0000000bff117e24 */ /* 0x001fc8000f8e00ff */
[----:B------:R0:W1:Y:S03]  /*9120*/  SYNCS.PHASECHK.TRANS64.TRYWAIT P0, [R17+URZ+-0x8], R16 ;  /* 0xfffff810110075a7 */ /* 0x000066000800017f */
[----:B-1----:R-:W-:Y:S05]  /*9130*/  @!P0 NANOSLEEP.SYNCS 0x989680 ;  /* 0x009896800000895d */ /* 0x002fea0003900000 */
[----:B------:R-:W1:Y:S02]  /*9140*/  @!P0 SYNCS.PHASECHK.TRANS64 P0, [R17+URZ+-0x8], R16 ;  /* 0xfffff810110085a7 */ /* 0x000e64000800007f */
[----:B-1----:R-:W-:Y:S05]  /*9150*/  @!P0 BRA `(.L_x_15) ;  /* 0xfffffffc00ec8947 */ /* 0x002fea000383ffff */
[----:B------:R-:W-:Y:S05]  /*9160*/  BRA `(.L_x_193) ;  /* 0xffffff8000c87947 */ /* 0x000fea000383ffff */
.L_x_20:
[----:B-1----:R-:W-:-:S04]  /*9170*/  IMAD.U32 R17, RZ, RZ, UR6 ;  /* 0x00000006ff117e24 */ /* 0x002fc8000f8e00ff */
[----:B------:R1:W2:Y:S03]  /*9180*/  SYNCS.PHASECHK.TRANS64.TRYWAIT P0, [R17+URZ], R16 ;  /* 0x00000010110075a7 */ /* 0x0002a6000800017f */
[----:B--2---:R-:W-:Y:S05]  /*9190*/  @!P0 NANOSLEEP.SYNCS 0x989680 ;  /* 0x009896800000895d */ /* 0x004fea0003900000 */
[----:B------:R-:W2:Y:S02]  /*91a0*/  @!P0 SYNCS.PHASECHK.TRANS64 P0, [R17+URZ], R16 ;  /* 0x00000010110085a7 */ /* 0x000ea4000800007f */
[----:B--2---:R-:W-:Y:S05]  /*91b0*/  @!P0 BRA `(.L_x_20) ;  /* 0xfffffffc00ec8947 */ /* 0x004fea000383ffff */
[----:B------:R-:W-:Y:S05]  /*91c0*/  BRA `(.L_x_19) ;  /* 0xffffff8400f47947 */ /* 0x000fea000383ffff */
.L_x_26:
[----:B-1----:R-:W-:-:S04]  /*91d0*/  IMAD.U32 R18, RZ, RZ, UR16 ;  /* 0x00000010ff127e24 */ /* 0x002fc8000f8e00ff */
[----:B------:R1:W2:Y:S03]  /*91e0*/  SYNCS.PHASECHK.TRANS64.TRYWAIT P0, [R18+URZ], R17 ;  /* 0x00000011120075a7 */ /* 0x0002a6000800017f */
[----:B--2---:R-:W-:Y:S05]  /*91f0*/  @!P0 NANOSLEEP.SYNCS 0x989680 ;  /* 0x009896800000895d */ /* 0x004fea0003900000 */
[----:B------:R-:W2:Y:S02]  /*9200*/  @!P0 SYNCS.PHASECHK.TRANS64 P0, [R18+URZ], R17 ;  /* 0x00000011120085a7 */ /* 0x000ea4000800007f */
[----:B--2---:R-:W-:Y:S05]  /*9210*/  @!P0 BRA `(.L_x_26) ;  /* 0xfffffffc00ec8947 */ /* 0x004fea000383ffff */
[----:B------:R-:W-:Y:S05]  /*9220*/  BRA `(.L_x_25) ;  /* 0xffffff90005c7947 */ /* 0x000fea000383ffff */
.L_x_34:
[----:B0-----:R-:W-:-:S04]  /*9230*/  IMAD.U32 R17, RZ, RZ, UR11 ;  /* 0x0000000bff117e24 */ /* 0x001fc8000f8e00ff */
[----:B------:R0:W1:Y:S03]  /*9240*/  SYNCS.PHASECHK.TRANS64.TRYWAIT P0, [R17+URZ+0x8], R16 ;  /* 0x00000810110075a7 */ /* 0x000066000800017f */
[----:B-1----:R-:W-:Y:S05]  /*9250*/  @!P0 NANOSLEEP.SYNCS 0x989680 ;  /* 0x009896800000895d */ /* 0x002fea0003900000 */
[----:B------:R-:W1:Y:S02]  /*9260*/  @!P0 SYNCS.PHASECHK.TRANS64 P0, [R17+URZ+0x8], R16 ;  /* 0x00000810110085a7 */ /* 0x000e64000800007f */
[----:B-1----:R-:W-:Y:S05]  /*9270*/  @!P0 BRA `(.L_x_34) ;  /* 0xfffffffc00ec8947 */ /* 0x002fea000383ffff */
[----:B------:R-:W-:Y:S05]  /*9280*/  BRA `(.L_x_194) ;  /* 0xffffff9c00e47947 */ /* 0x000fea000383ffff */
.L_x_171:
[----:B------:R-:W-:Y:S01]  /*9290*/  BSSY B1, `(.L_x_195) ;  /* 0x0000006000017945 */ /* 0x000fe20003800000 */
[----:B------:R-:W-:-:S07]  /*92a0*/  IMAD.MOV.U32 R10, RZ, RZ, -0x1 ;  /* 0xffffffffff0a7424 */ /* 0x000fce00078e00ff */
[----:B------:R-:W-:Y:S05]  /*92b0*/  WARPSYNC.COLLECTIVE R10, `(.L_x_196) ;  /* 0x000000000a0c7348 */ /* 0x000fea0003c00000 */
[----:B------:R-:W-:Y:S02]  /*92c0*/  ELECT P1, UR62, PT ;  /* 0x00000000003e782f */ /* 0x000fe40003820000 */
[----:B------:R-:W-:Y:S01]  /*92d0*/  MOV R10, UR62 ;  /* 0x0000003e000a7c02 */ /* 0x000fe20008000f00 */
[----:B------:R-:W-:Y:S10]  /*92e0*/  ENDCOLLECTIVE ;  /* 0x000000000000791b */ /* 0x000ff40003800000 */
.L_x_196:
[----:B------:R-:W-:Y:S05]  /*92f0*/  BSYNC B1 ;  /* 0x0000000000017941 */ /* 0x000fea0003800000 */
.L_x_195:
[----:B------:R-:W-:Y:S05]  /*9300*/  BRA `(.L_x_197) ;  /* 0xffffffec00c47947 */ /* 0x000fea000383ffff */
.L_x_174:
[----:B-1----:R1:W2:Y:S02]  /*9310*/  SYNCS.PHASECHK.TRANS64.TRYWAIT P1, [R19+URZ+0x30], R10 ;  /* 0x0000300a130075a7 */ /* 0x0022a4000802017f */
[----:B--2---:R-:W-:Y:S05]  /*9320*/  @!P1 NANOSLEEP.SYNCS 0x989680 ;  /* 0x009896800000995d */ /* 0x004fea0003900000 */
[----:B------:R-:W2:Y:S02]  /*9330*/  @!P1 SYNCS.PHASECHK.TRANS64 P1, [R19+URZ+0x30], R10 ;  /* 0x0000300a130095a7 */ /* 0x000ea4000802007f */
[----:B--2---:R-:W-:Y:S05]  /*9340*/  @!P1 BRA `(.L_x_174) ;  /* 0xfffffffc00f09947 */ /* 0x004fea000383ffff */
[----:B------:R-:W-:Y:S05]  /*9350*/  BRA `(.L_x_198) ;  /* 0xffffffec00f87947 */ /* 0x000fea000383ffff */
.L_x_183:
[----:B------:R-:W-:Y:S01]  /*9360*/  BSSY B0, `(.L_x_199) ;  /* 0x0000006000007945 */ /* 0x000fe20003800000 */
[----:B------:R-:W-:-:S07]  /*9370*/  IMAD.MOV.U32 R10, RZ, RZ, -0x1 ;  /* 0xffffffffff0a7424 */ /* 0x000fce00078e00ff */
[----:B------:R-:W-:Y:S05]  /*9380*/  WARPSYNC.COLLECTIVE R10, `(.L_x_200) ;  /* 0x000000000a0c7348 */ /* 0x000fea0003c00000 */
[----:B------:R-:W-:Y:S02]  /*9390*/  ELECT P1, UR62, PT ;  /* 0x00000000003e782f */ /* 0x000fe40003820000 */
[----:B------:R-:W-:Y:S01]  /*93a0*/  MOV R10, UR62 ;  /* 0x0000003e000a7c02 */ /* 0x000fe20008000f00 */
[----:B------:R-:W-:Y:S10]  /*93b0*/  ENDCOLLECTIVE ;  /* 0x000000000000791b */ /* 0x000ff40003800000 */
.L_x_200:
[----:B------:R-:W-:Y:S05]  /*93c0*/  BSYNC B0 ;  /* 0x0000000000007941 */ /* 0x000fea0003800000 */
.L_x_199:
[----:B------:R-:W-:Y:S01]  /*93d0*/  PLOP3.LUT P0, PT, P1, PT, PT, 0x80, 0x0 ;  /* 0x000000000000781c */ /* 0x000fe20000f0f070 */
[----:B------:R-:W-:-:S12]  /*93e0*/  BRA `(.L_x_201) ;  /* 0xfffffff8004c7947 */ /* 0x000fd8000383ffff */
.L_x_187:
[----:B0-----:R0:W1:Y:S02]  /*93f0*/  SYNCS.PHASECHK.TRANS64.TRYWAIT P0, [R5+URZ], R2 ;  /* 0x00000002050075a7 */ /* 0x001064000800017f */
[----:B-1----:R-:W-:Y:S05]  /*9400*/  @!P0 NANOSLEEP.SYNCS 0x989680 ;  /* 0x009896800000895d */ /* 0x002fea0003900000 */
[----:B------:R-:W1:Y:S02]  /*9410*/  @!P0 SYNCS.PHASECHK.TRANS64 P0, [R5+URZ], R2 ;  /* 0x00000002050085a7 */ /* 0x000e64000800007f */
[----:B-1----:R-:W-:Y:S05]  /*9420*/  @!P0 BRA `(.L_x_187) ;  /* 0xfffffffc00f08947 */ /* 0x002fea000383ffff */
[----:B------:R-:W-:Y:S05]  /*9430*/  BRA `(.L_x_202) ;  /* 0xfffffff8008c7947 */ /* 0x000fea000383ffff */
.L_x_188:
[----:B0-----:R0:W1:Y:S02]  /*9440*/  SYNCS.PHASECHK.TRANS64.TRYWAIT P0, [R7+URZ], R4 ;  /* 0x00000004070075a7 */ /* 0x001064000800017f */
[----:B-1----:R-:W-:Y:S05]  /*9450*/  @!P0 NANOSLEEP.SYNCS 0x989680 ;  /* 0x009896800000895d */ /* 0x002fea0003900000 */
[----:B------:R-:W1:Y:S02]  /*9460*/  @!P0 SYNCS.PHASECHK.TRANS64 P0, [R7+URZ], R4 ;  /* 0x00000004070085a7 */ /* 0x000e64000800007f */
[----:B-1----:R-:W-:Y:S05]  /*9470*/  @!P0 BRA `(.L_x_188) ;  /* 0xfffffffc00f08947 */ /* 0x002fea000383ffff */
[----:B------:R-:W-:Y:S05]  /*9480*/  BRA `(.L_x_203) ;  /* 0xfffffff8009c7947 */ /* 0x000fea000383ffff */
.L_x_189:
[----:B0-----:R0:W1:Y:S02]  /*9490*/  SYNCS.PHASECHK.TRANS64.TRYWAIT P0, [R6+URZ], R5 ;  /* 0x00000005060075a7 */ /* 0x001064000800017f */
[----:B-1----:R-:W-:Y:S05]  /*94a0*/  @!P0 NANOSLEEP.SYNCS 0x989680 ;  /* 0x009896800000895d */ /* 0x002fea0003900000 */
[----:B------:R-:W1:Y:S02]  /*94b0*/  @!P0 SYNCS.PHASECHK.TRANS64 P0, [R6+URZ], R5 ;  /* 0x00000005060085a7 */ /* 0x000e64000800007f */
[----:B-1----:R-:W-:Y:S05]  /*94c0*/  @!P0 BRA `(.L_x_189) ;  /* 0xfffffffc00f08947 */ /* 0x002fea000383ffff */
[----:B------:R-:W-:Y:S05]  /*94d0*/  BRA `(.L_x_204) ;  /* 0xfffffff800ac7947 */ /* 0x000fea000383ffff */
.L_x_190:
[----:B0-----:R0:W1:Y:S02]  /*94e0*/  SYNCS.PHASECHK.TRANS64.TRYWAIT P0, [R9+URZ], R4 ;  /* 0x00000004090075a7 */ /* 0x001064000800017f */
[----:B-1----:R-:W-:Y:S05]  /*94f0*/  @!P0 NANOSLEEP.SYNCS 0x989680 ;  /* 0x009896800000895d */ /* 0x002fea0003900000 */
[----:B------:R-:W1:Y:S02]  /*9500*/  @!P0 SYNCS.PHASECHK.TRANS64 P0, [R9+URZ], R4 ;  /* 0x00000004090085a7 */ /* 0x000e64000800007f */
[----:B-1----:R-:W-:Y:S05]  /*9510*/  @!P0 BRA `(.L_x_190) ;  /* 0xfffffffc00f08947 */ /* 0x002fea000383ffff */
[----:B------:R-:W-:Y:S05]  /*9520*/  BRA `(.L_x_205) ;  /* 0xfffffff800bc7947 */ /* 0x000fea000383ffff */
.L_x_191:
[----:B0-----:R0:W1:Y:S02]  /*9530*/  SYNCS.PHASECHK.TRANS64.TRYWAIT P0, [R6+URZ], R5 ;  /* 0x00000005060075a7 */ /* 0x001064000800017f */
[----:B-1----:R-:W-:Y:S05]  /*9540*/  @!P0 NANOSLEEP.SYNCS 0x989680 ;  /* 0x009896800000895d */ /* 0x002fea0003900000 */
[----:B------:R-:W1:Y:S02]  /*9550*/  @!P0 SYNCS.PHASECHK.TRANS64 P0, [R6+URZ], R5 ;  /* 0x00000005060085a7 */ /* 0x000e64000800007f */
[----:B-1----:R-:W-:Y:S05]  /*9560*/  @!P0 BRA `(.L_x_191) ;  /* 0xfffffffc00f08947 */ /* 0x002fea000383ffff */
[----:B------:R-:W-:Y:S05]  /*9570*/  BRA `(.L_x_206) ;  /* 0xfffffff800c47947 */ /* 0x000fea000383ffff */
.L_x_207:
[----:B------:R-:W-:-:S00]  /*9580*/  BRA `(.L_x_207) ;  /* 0xfffffffc00fc7947 */ /* 0x000fc0000383ffff */
[----:B------:R-:W-:-:S00]  /*9590*/  NOP ;  /* 0x0000000000007918 */ /* 0x000fc00000000000 */
        /* <DEDUP_REMOVED lines=14> */
.L_x_208:


//--------------------- .nv.shared._ZN7cutlass13device_kernelINS_4gemm6kernel13GemmUniversalIN4cute5tupleIJiiiiEEENS1_10collective13CollectiveMmaINS1_37MainloopSm90TmaGmmaWarpSpecializedFP8ILi6ENS5_IJNS4_1CILi1EEESB_SB_EEENS1_32KernelTmaWarpSpecializedPingpongEEENS5_IJNSA_ILi64EEENSA_ILi128EEESG_EEENS_12float_e5m2_tENS5_IJlSB_lEEESI_SJ_NS4_8TiledMMAINS4_8MMA_AtomIJNS4_4SM904GMMA31MMA_64x128x32_F32E5M2E5M2_SS_TNILNSN_7ScaleInE1ELSP_1EEEEEENS4_6LayoutISC_NS5_IJNSA_ILi0EEEST_ST_EEEEENS5_IJNS4_10UnderscoreESW_SW_EEEEENS4_13SM90_TMA_LOADENS4_14ComposedLayoutINS4_7SwizzleILi3ELi4ELi3EEENS4_18smem_ptr_flag_bitsILi8EEENSS_INS5_IJNSA_ILi8EEESG_EEENS5_IJSG_SB_EEEEEEEvNS4_8identityESZ_S19_vS1A_EENS_8epilogue10collective6detail29Sm90TmaWarpSpecializedAdapterINS1D_15DefaultEpilogueISI_SJ_SJ_NS1C_6thread17LinearCombinationISI_Li1EffLNS1H_9ScaleType4KindE0ELNS_15FloatRoundStyleE2ESI_EENS1_15EpilogueDefaultEEEEEvvEEEEvNT_6ParamsE --------------------------
	.section	.nv.shared._ZN7cutlass13device_kernelINS_4gemm6kernel13GemmUniversalIN4cute5tupleIJiiiiEEENS1_10collective13CollectiveMmaINS1_37MainloopSm90TmaGmmaWarpSpecializedFP8ILi6ENS5_IJNS4_1CILi1EEESB_SB_EEENS1_32KernelTmaWarpSpecializedPingpongEEENS5_IJNSA_ILi64EEENSA_ILi128EEESG_EEENS_12float_e5m2_tENS5_IJlSB_lEEESI_SJ_NS4_8TiledMMAINS4_8MMA_AtomIJNS4_4SM904GMMA31MMA_64x128x32_F32E5M2E5M2_SS_TNILNSN_7ScaleInE1ELSP_1EEEEEENS4_6LayoutISC_NS5_IJNSA_ILi0EEEST_ST_EEEEENS5_IJNS4_10UnderscoreESW_SW_EEEEENS4_13SM90_TMA_LOADENS4_14ComposedLayoutINS4_7SwizzleILi3ELi4ELi3EEENS4_18smem_ptr_flag_bitsILi8EEENSS_INS5_IJNSA_ILi8EEESG_EEENS5_IJSG_SB_EEEEEEEvNS4_8identityESZ_S19_vS1A_EENS_8epilogue10collective6detail29Sm90TmaWarpSpecializedAdapterINS1D_15DefaultEpilogueISI_SJ_SJ_NS1C_6thread17LinearCombinationISI_Li1EffLNS1H_9ScaleType4KindE0ELNS_15FloatRoundStyleE2ESI_EENS1_15EpilogueDefaultEEEEEvvEEEEvNT_6ParamsE,"aw",@nobits
	.sectionflags	@""
	.align	16
	.zero		1024


//--------------------- .nv.shared.reserved.0     --------------------------
	.section	.nv.shared.reserved.0,"aw",@nobits
	.weak		__nv_reservedSMEM_offset_0_alias
	.size		__nv_reservedSMEM_offset_0_alias, 0, 0
	.other		__nv_reservedSMEM_offset_0_alias,@"STO_CUDA_RESERVED_SHARED STV_DEFAULT"
__nv_reservedSMEM_offset_0_alias:
	.zero		0


//--------------------- .nv.global                --------------------------
	.section	.nv.global,"aw",@nobits
.nv.global:
	.type		_ZN40_INTERNAL_2294797f_4_k_cu_a6ca38b7_203564cute1_E,@object
	.size		_ZN40_INTERNAL_2294797f_4_k_cu_a6ca38b7_203564cute1_E,(_ZN40_INTERNAL_2294797f_4_k_cu_a6ca38b7_203564cuda3std3__45__cpo6cbeginE - _ZN40_INTERNAL_2294797f_4_k_cu_a6ca38b7_203564cute1_E)
_ZN40_INTERNAL_2294797f_4_k_cu_a6ca38b7_203564cute1_E:
	.zero		1
	.type		_ZN40_INTERNAL_2294797f_4_k_cu_a6ca38b7_203564cuda3std3__45__cpo6cbeginE,@object
	.size		_ZN40_INTERNAL_2294797f_4_k_cu_a6ca38b7_203564cuda3std3__45__cpo6cbeginE,(_ZN40_INTERNAL_2294797f_4_k_cu_a6ca38b7_203564cuda3std3__48in_placeE - _ZN40_INTERNAL_2294797f_4_k_cu_a6ca38b7_203564cuda3std3__45__cpo6cbeginE)
_ZN40_INTERNAL_2294797f_4_k_cu_a6ca38b7_203564cuda3std3__45__cpo6cbeginE:
	.zero		1
	.type		_ZN40_INTERNAL_2294797f_4_k_cu_a6ca38b7_203564cuda3std3__48in_placeE,@object
	.size		_ZN40_INTERNAL_2294797f_4_k_cu_a6ca38b7_203564cuda3std3__48in_placeE,(_ZN40_INTERNAL_2294797f_4_k_cu_a6ca38b7_203564cuda3std6ranges3__45__cpo9iter_moveE - _ZN40_INTERNAL_2294797f_4_k_cu_a6ca38b7_203564cuda3std3__48in_placeE)
_ZN40_INTERNAL_2294797f_4_k_cu_a6ca38b7_203564cuda3std3__48in_placeE:
	.zero		1
	.type		_ZN40_INTERNAL_2294797f_4_k_cu_a6ca38b7_203564cuda3std6ranges3__45__cpo9iter_moveE,@object
	.size		_ZN40_INTERNAL_2294797f_4_k_cu_a6ca38b7_203564cuda3std6ranges3__45__cpo9iter_moveE,(_ZN40_INTERNAL_2294797f_4_k_cu_a6ca38b7_203564cuda3std3__45__cpo5beginE - _ZN40_INTERNAL_2294797f_4_k_cu_a6ca38b7_203564cuda3std6ranges3__45__cpo9iter_moveE)
_ZN40_INTERNAL_2294797f_4_k_cu_a6ca38b7_203564cuda3std6ranges3__45__cpo9iter_moveE:
	.zero		1
	.type		_ZN40_INTERNAL_2294797f_4_k_cu_a6ca38b7_203564cuda3std3__45__cpo5beginE,@object
	.size		_ZN40_INTERNAL_2294797f_4_k_cu_a6ca38b7_203564cuda3std3__45__cpo5beginE,(_ZN40_INTERNAL_2294797f_4_k_cu_a6ca38b7_203564cuda3std3__442_GLOBAL__N__2294797f_4_k_cu_a6ca38b7_203566ignoreE - _ZN40_INTERNAL_2294797f_4_k_cu_a6ca38b7_203564cuda3std3__45__cpo5beginE)
_ZN40_INTERNAL_2294797f_4_k_cu_a6ca38b7_203564cuda3std3__45__cpo5beginE:
	.zero		1
	.type		_ZN40_INTERNAL_2294797f_4_k_cu_a6ca38b7_203564cuda3std3__442_GLOBAL__N__2294797f_4_k_cu_a6ca38b7_203566ignoreE,@object
	.size		_ZN40_INTERNAL_2294797f_4_k_cu_a6ca38b7_203564cuda3std3__442_GLOBAL__N__2294797f_4_k_cu_a6ca38b7_203566ignoreE,(_ZN40_INTERNAL_2294797f_4_k_cu_a6ca38b7_203564cute7productE - _ZN40_INTERNAL_2294797f_4_k_cu_a6ca38b7_203564cuda3std3__442_GLOBAL__N__2294797f_4_k_cu_a6ca38b7_203566ignoreE)
_ZN40_INTERNAL_2294797f_4_k_cu_a6ca38b7_203564cuda3std3__442_GLOBAL__N__2294797f_4_k_cu_a6ca38b7_203566ignoreE:
	.zero		1
	.type		_ZN40_INTERNAL_2294797f_4_k_cu_a6ca38b7_203564cute7productE,@object
	.size		_ZN40_INTERNAL_2294797f_4_k_cu_a6ca38b7_203564cute7productE,(_ZN40_INTERNAL_2294797f_4_k_cu_a6ca38b7_203564cuda3std3__45__cpo3endE - _ZN40_INTERNAL_2294797f_4_k_cu_a6ca38b7_203564cute7productE)
_ZN40_INTERNAL_2294797f_4_k_cu_a6ca38b7_203564cute7productE:
	.zero		1
	.type		_ZN40_INTERNAL_2294797f_4_k_cu_a6ca38b7_203564cuda3std3__45__cpo3endE,@object
	.size		_ZN40_INTERNAL_2294797f_4_k_cu_a6ca38b7_203564cuda3std3__45__cpo3endE,(_ZN40_INTERNAL_2294797f_4_k_cu_a6ca38b7_203564cuda3std3__419piecewise_constructE - _ZN40_INTERNAL_2294797f_4_k_cu_a6ca38b7_203564cuda3std3__45__cpo3endE)
_ZN40_INTERNAL_2294797f_4_k_cu_a6ca38b7_203564cuda3std3__45__cpo3endE:
	.zero		1
	.type		_ZN40_INTERNAL_2294797f_4_k_cu_a6ca38b7_203564cuda3std3__419piecewise_constructE,@object
	.size		_ZN40_INTERNAL_2294797f_4_k_cu_a6ca38b7_203564cuda3std3__419piecewise_constructE,(_ZN40_INTERNAL_2294797f_4_k_cu_a6ca38b7_203564cuda3std3__45__cpo4cendE - _ZN40_INTERNAL_2294797f_4_k_cu_a6ca38b7_203564cuda3std3__419piecewise_constructE)
_ZN40_INTERNAL_2294797f_4_k_cu_a6ca38b7_203564cuda3std3__419piecewise_constructE:
	.zero		1
	.type		_ZN40_INTERNAL_2294797f_4_k_cu_a6ca38b7_203564cuda3std3__45__cpo4cendE,@object
	.size		_ZN40_INTERNAL_2294797f_4_k_cu_a6ca38b7_203564cuda3std3__45__cpo4cendE,(_ZN40_INTERNAL_2294797f_4_k_cu_a6ca38b7_203564cuda3std6ranges3__45__cpo4swapE - _ZN40_INTERNAL_2294797f_4_k_cu_a6ca38b7_203564cuda3std3__45__cpo4cendE)
_ZN40_INTERNAL_2294797f_4_k_cu_a6ca38b7_203564cuda3std3__45__cpo4cendE:
	.zero		1
	.type		_ZN40_INTERNAL_2294797f_4_k_cu_a6ca38b7_203564cuda3std6ranges3__45__cpo4swapE,@object
	.size		_ZN40_INTERNAL_2294797f_4_k_cu_a6ca38b7_203564cuda3std6ranges3__45__cpo4swapE,(.L_7 - _ZN40_INTERNAL_2294797f_4_k_cu_a6ca38b7_203564cuda3std6ranges3__45__cpo4swapE)
_ZN40_INTERNAL_2294797f_4_k_cu_a6ca38b7_203564cuda3std6ranges3__45__cpo4swapE:
	.zero		1
.L_7:


//--------------------- .nv.constant0._ZN7cutlass13device_kernelINS_4gemm6kernel13GemmUniversalIN4cute5tupleIJiiiiEEENS1_10collective13CollectiveMmaINS1_37MainloopSm90TmaGmmaWarpSpecializedFP8ILi6ENS5_IJNS4_1CILi1EEESB_SB_EEENS1_32KernelTmaWarpSpecializedPingpongEEENS5_IJNSA_ILi64EEENSA_ILi128EEESG_EEENS_12float_e5m2_tENS5_IJlSB_lEEESI_SJ_NS4_8TiledMMAINS4_8MMA_AtomIJNS4_4SM904GMMA31MMA_64x128x32_F32E5M2E5M2_SS_TNILNSN_7ScaleInE1ELSP_1EEEEEENS4_6LayoutISC_NS5_IJNSA_ILi0EEEST_ST_EEEEENS5_IJNS4_10UnderscoreESW_SW_EEEEENS4_13SM90_TMA_LOADENS4_14ComposedLayoutINS4_7SwizzleILi3ELi4ELi3EEENS4_18smem_ptr_flag_bitsILi8EEENSS_INS5_IJNSA_ILi8EEESG_EEENS5_IJSG_SB_EEEEEEEvNS4_8identityESZ_S19_vS1A_EENS_8epilogue10collective6detail29Sm90TmaWarpSpecializedAdapterINS1D_15DefaultEpilogueISI_SJ_SJ_NS1C_6thread17LinearCombinationISI_Li1EffLNS1H_9ScaleType4KindE0ELNS_15FloatRoundStyleE2ESI_EENS1_15EpilogueDefaultEEEEEvvEEEEvNT_6ParamsE --------------------------
	.section	.nv.constant0._ZN7cutlass13device_kernelINS_4gemm6kernel13GemmUniversalIN4cute5tupleIJiiiiEEENS1_10collective13CollectiveMmaINS1_37MainloopSm90TmaGmmaWarpSpecializedFP8ILi6ENS5_IJNS4_1CILi1EEESB_SB_EEENS1_32KernelTmaWarpSpecializedPingpongEEENS5_IJNSA_ILi64EEENSA_ILi128EEESG_EEENS_12float_e5m2_tENS5_IJlSB_lEEESI_SJ_NS4_8TiledMMAINS4_8MMA_AtomIJNS4_4SM904GMMA31MMA_64x128x32_F32E5M2E5M2_SS_TNILNSN_7ScaleInE1ELSP_1EEEEEENS4_6LayoutISC_NS5_IJNSA_ILi0EEEST_ST_EEEEENS5_IJNS4_10UnderscoreESW_SW_EEEEENS4_13SM90_TMA_LOADENS4_14ComposedLayoutINS4_7SwizzleILi3ELi4ELi3EEENS4_18smem_ptr_flag_bitsILi8EEENSS_INS5_IJNSA_ILi8EEESG_EEENS5_IJSG_SB_EEEEEEEvNS4_8identityESZ_S19_vS1A_EENS_8epilogue10collective6detail29Sm90TmaWarpSpecializedAdapterINS1D_15DefaultEpilogueISI_SJ_SJ_NS1C_6thread17LinearCombinationISI_Li1EffLNS1H_9ScaleType4KindE0ELNS_15FloatRoundStyleE2ESI_EENS1_15EpilogueDefaultEEEEEvvEEEEvNT_6ParamsE,"a",@progbits
	.sectionflags	@""
	.align	4
.nv.constant0._ZN7cutlass13device_kernelINS_4gemm6kernel13GemmUniversalIN4cute5tupleIJiiiiEEENS1_10collective13CollectiveMmaINS1_37MainloopSm90TmaGmmaWarpSpecializedFP8ILi6ENS5_IJNS4_1CILi1EEESB_SB_EEENS1_32KernelTmaWarpSpecializedPingpongEEENS5_IJNSA_ILi64EEENSA_ILi128EEESG_EEENS_12float_e5m2_tENS5_IJlSB_lEEESI_SJ_NS4_8TiledMMAINS4_8MMA_AtomIJNS4_4SM904GMMA31MMA_64x128x32_F32E5M2E5M2_SS_TNILNSN_7ScaleInE1ELSP_1EEEEEENS4_6LayoutISC_NS5_IJNSA_ILi0EEEST_ST_EEEEENS5_IJNS4_10UnderscoreESW_SW_EEEEENS4_13SM90_TMA_LOADENS4_14ComposedLayoutINS4_7SwizzleILi3ELi4ELi3EEENS4_18smem_ptr_flag_bitsILi8EEENSS_INS5_IJNSA_ILi8EEESG_EEENS5_IJSG_SB_EEEEEEEvNS4_8identityESZ_S19_vS1A_EENS_8epilogue10collective6detail29Sm90TmaWarpSpecializedAdapterINS1D_15DefaultEpilogueISI_SJ_SJ_NS1C_6thread17LinearCombinationISI_Li1EffLNS1H_9ScaleType4KindE0ELNS_15FloatRoundStyleE2ESI_EENS1_15EpilogueDefaultEEEEEvvEEEEvNT_6ParamsE:
	.zero		1664


//--------------------- SYMBOLS --------------------------

	.type		.nv.reservedSmem.offset0,@object
	.size		.nv.reservedSmem.offset0,0x4
